//
// Generated by NVIDIA NVVM Compiler
//
// Compiler Build ID: CL-36424714
// Cuda compilation tools, release 13.0, V13.0.88
// Based on NVVM 20.0.0
//

.version 9.0
.target sm_100
.address_size 64

	// .globl	_Z7initRNGP17curandStateXORWOWj
.global .align 4 .b8 precalc_xorwow_matrix[102400];
.global .align 4 .b8 precalc_xorwow_offset_matrix[102400];
.global .align 4 .b8 mrg32k3aM1[2304];
.global .align 4 .b8 mrg32k3aM2[2304];
.global .align 4 .b8 mrg32k3aM1SubSeq[2016];
.global .align 4 .b8 mrg32k3aM2SubSeq[2016];
.global .align 4 .b8 mrg32k3aM1Seq[2304];
.global .align 4 .b8 mrg32k3aM2Seq[2304];
.const .align 8 .b8 __cr_lgamma_table[72];

.visible .entry _Z7initRNGP17curandStateXORWOWj(
	.param .u64 .ptr .align 1 _Z7initRNGP17curandStateXORWOWj_param_0,
	.param .u32 _Z7initRNGP17curandStateXORWOWj_param_1
)
{
	.reg .pred 	%p<24>;
	.reg .b32 	%r<409>;
	.reg .b64 	%rd<18>;

	ld.param.u64 	%rd8, [_Z7initRNGP17curandStateXORWOWj_param_0];
	ld.param.u32 	%r182, [_Z7initRNGP17curandStateXORWOWj_param_1];
	cvta.to.global.u64 	%rd9, %rd8;
	mov.u32 	%r183, %ctaid.x;
	mov.u32 	%r184, %ntid.x;
	mov.u32 	%r185, %tid.x;
	mad.lo.s32 	%r186, %r183, %r184, %r185;
	cvt.u64.u32 	%rd17, %r186;
	mul.wide.u32 	%rd10, %r186, 48;
	add.s64 	%rd2, %rd9, %rd10;
	xor.b32  	%r187, %r182, -1429050551;
	mul.lo.s32 	%r188, %r187, 1099087573;
	add.s32 	%r189, %r188, -638133224;
	add.s32 	%r190, %r188, 123456789;
	st.global.v2.u32 	[%rd2], {%r189, %r190};
	xor.b32  	%r191, %r188, 362436069;
	mov.b32 	%r192, -123459836;
	st.global.v2.u32 	[%rd2+8], {%r191, %r192};
	add.s32 	%r193, %r188, 5783321;
	mov.b32 	%r194, -589760388;
	st.global.v2.u32 	[%rd2+16], {%r194, %r193};
	setp.eq.s32 	%p1, %r186, 0;
	@%p1 bra 	$L__BB0_42;
	mov.b32 	%r315, 0;
	mov.u64 	%rd12, precalc_xorwow_matrix;
$L__BB0_2:
	and.b64  	%rd4, %rd17, 3;
	setp.eq.s64 	%p2, %rd4, 0;
	@%p2 bra 	$L__BB0_41;
	mul.wide.u32 	%rd11, %r315, 3200;
	add.s64 	%rd5, %rd12, %rd11;
	cvt.u32.u64 	%r2, %rd4;
	mov.b32 	%r316, 0;
$L__BB0_4:
	mov.b32 	%r329, 0;
	mov.u32 	%r330, %r329;
	mov.u32 	%r331, %r329;
	mov.u32 	%r332, %r329;
	mov.u32 	%r333, %r329;
	mov.u32 	%r322, %r329;
$L__BB0_5:
	mul.wide.u32 	%rd13, %r322, 4;
	add.s64 	%rd14, %rd2, %rd13;
	ld.global.u32 	%r10, [%rd14+4];
	shl.b32 	%r11, %r322, 5;
	mov.b32 	%r328, 0;
$L__BB0_6:
	.pragma "nounroll";
	shr.u32 	%r199, %r10, %r328;
	and.b32  	%r200, %r199, 1;
	setp.eq.b32 	%p3, %r200, 1;
	not.pred 	%p4, %p3;
	add.s32 	%r201, %r11, %r328;
	mul.lo.s32 	%r202, %r201, 5;
	mul.wide.u32 	%rd15, %r202, 4;
	add.s64 	%rd6, %rd5, %rd15;
	@%p4 bra 	$L__BB0_8;
	ld.global.u32 	%r203, [%rd6];
	xor.b32  	%r333, %r333, %r203;
	ld.global.u32 	%r204, [%rd6+4];
	xor.b32  	%r332, %r332, %r204;
	ld.global.u32 	%r205, [%rd6+8];
	xor.b32  	%r331, %r331, %r205;
	ld.global.u32 	%r206, [%rd6+12];
	xor.b32  	%r330, %r330, %r206;
	ld.global.u32 	%r207, [%rd6+16];
	xor.b32  	%r329, %r329, %r207;
$L__BB0_8:
	and.b32  	%r209, %r199, 2;
	setp.eq.s32 	%p5, %r209, 0;
	@%p5 bra 	$L__BB0_10;
	ld.global.u32 	%r210, [%rd6+20];
	xor.b32  	%r333, %r333, %r210;
	ld.global.u32 	%r211, [%rd6+24];
	xor.b32  	%r332, %r332, %r211;
	ld.global.u32 	%r212, [%rd6+28];
	xor.b32  	%r331, %r331, %r212;
	ld.global.u32 	%r213, [%rd6+32];
	xor.b32  	%r330, %r330, %r213;
	ld.global.u32 	%r214, [%rd6+36];
	xor.b32  	%r329, %r329, %r214;
$L__BB0_10:
	and.b32  	%r216, %r199, 4;
	setp.eq.s32 	%p6, %r216, 0;
	@%p6 bra 	$L__BB0_12;
	ld.global.u32 	%r217, [%rd6+40];
	xor.b32  	%r333, %r333, %r217;
	ld.global.u32 	%r218, [%rd6+44];
	xor.b32  	%r332, %r332, %r218;
	ld.global.u32 	%r219, [%rd6+48];
	xor.b32  	%r331, %r331, %r219;
	ld.global.u32 	%r220, [%rd6+52];
	xor.b32  	%r330, %r330, %r220;
	ld.global.u32 	%r221, [%rd6+56];
	xor.b32  	%r329, %r329, %r221;
$L__BB0_12:
	and.b32  	%r223, %r199, 8;
	setp.eq.s32 	%p7, %r223, 0;
	@%p7 bra 	$L__BB0_14;
	ld.global.u32 	%r224, [%rd6+60];
	xor.b32  	%r333, %r333, %r224;
	ld.global.u32 	%r225, [%rd6+64];
	xor.b32  	%r332, %r332, %r225;
	ld.global.u32 	%r226, [%rd6+68];
	xor.b32  	%r331, %r331, %r226;
	ld.global.u32 	%r227, [%rd6+72];
	xor.b32  	%r330, %r330, %r227;
	ld.global.u32 	%r228, [%rd6+76];
	xor.b32  	%r329, %r329, %r228;
$L__BB0_14:
	and.b32  	%r230, %r199, 16;
	setp.eq.s32 	%p8, %r230, 0;
	@%p8 bra 	$L__BB0_16;
	ld.global.u32 	%r231, [%rd6+80];
	xor.b32  	%r333, %r333, %r231;
	ld.global.u32 	%r232, [%rd6+84];
	xor.b32  	%r332, %r332, %r232;
	ld.global.u32 	%r233, [%rd6+88];
	xor.b32  	%r331, %r331, %r233;
	ld.global.u32 	%r234, [%rd6+92];
	xor.b32  	%r330, %r330, %r234;
	ld.global.u32 	%r235, [%rd6+96];
	xor.b32  	%r329, %r329, %r235;
$L__BB0_16:
	and.b32  	%r237, %r199, 32;
	setp.eq.s32 	%p9, %r237, 0;
	@%p9 bra 	$L__BB0_18;
	ld.global.u32 	%r238, [%rd6+100];
	xor.b32  	%r333, %r333, %r238;
	ld.global.u32 	%r239, [%rd6+104];
	xor.b32  	%r332, %r332, %r239;
	ld.global.u32 	%r240, [%rd6+108];
	xor.b32  	%r331, %r331, %r240;
	ld.global.u32 	%r241, [%rd6+112];
	xor.b32  	%r330, %r330, %r241;
	ld.global.u32 	%r242, [%rd6+116];
	xor.b32  	%r329, %r329, %r242;
$L__BB0_18:
	and.b32  	%r244, %r199, 64;
	setp.eq.s32 	%p10, %r244, 0;
	@%p10 bra 	$L__BB0_20;
	ld.global.u32 	%r245, [%rd6+120];
	xor.b32  	%r333, %r333, %r245;
	ld.global.u32 	%r246, [%rd6+124];
	xor.b32  	%r332, %r332, %r246;
	ld.global.u32 	%r247, [%rd6+128];
	xor.b32  	%r331, %r331, %r247;
	ld.global.u32 	%r248, [%rd6+132];
	xor.b32  	%r330, %r330, %r248;
	ld.global.u32 	%r249, [%rd6+136];
	xor.b32  	%r329, %r329, %r249;
$L__BB0_20:
	and.b32  	%r251, %r199, 128;
	setp.eq.s32 	%p11, %r251, 0;
	@%p11 bra 	$L__BB0_22;
	ld.global.u32 	%r252, [%rd6+140];
	xor.b32  	%r333, %r333, %r252;
	ld.global.u32 	%r253, [%rd6+144];
	xor.b32  	%r332, %r332, %r253;
	ld.global.u32 	%r254, [%rd6+148];
	xor.b32  	%r331, %r331, %r254;
	ld.global.u32 	%r255, [%rd6+152];
	xor.b32  	%r330, %r330, %r255;
	ld.global.u32 	%r256, [%rd6+156];
	xor.b32  	%r329, %r329, %r256;
$L__BB0_22:
	and.b32  	%r258, %r199, 256;
	setp.eq.s32 	%p12, %r258, 0;
	@%p12 bra 	$L__BB0_24;
	ld.global.u32 	%r259, [%rd6+160];
	xor.b32  	%r333, %r333, %r259;
	ld.global.u32 	%r260, [%rd6+164];
	xor.b32  	%r332, %r332, %r260;
	ld.global.u32 	%r261, [%rd6+168];
	xor.b32  	%r331, %r331, %r261;
	ld.global.u32 	%r262, [%rd6+172];
	xor.b32  	%r330, %r330, %r262;
	ld.global.u32 	%r263, [%rd6+176];
	xor.b32  	%r329, %r329, %r263;
$L__BB0_24:
	and.b32  	%r265, %r199, 512;
	setp.eq.s32 	%p13, %r265, 0;
	@%p13 bra 	$L__BB0_26;
	ld.global.u32 	%r266, [%rd6+180];
	xor.b32  	%r333, %r333, %r266;
	ld.global.u32 	%r267, [%rd6+184];
	xor.b32  	%r332, %r332, %r267;
	ld.global.u32 	%r268, [%rd6+188];
	xor.b32  	%r331, %r331, %r268;
	ld.global.u32 	%r269, [%rd6+192];
	xor.b32  	%r330, %r330, %r269;
	ld.global.u32 	%r270, [%rd6+196];
	xor.b32  	%r329, %r329, %r270;
$L__BB0_26:
	and.b32  	%r272, %r199, 1024;
	setp.eq.s32 	%p14, %r272, 0;
	@%p14 bra 	$L__BB0_28;
	ld.global.u32 	%r273, [%rd6+200];
	xor.b32  	%r333, %r333, %r273;
	ld.global.u32 	%r274, [%rd6+204];
	xor.b32  	%r332, %r332, %r274;
	ld.global.u32 	%r275, [%rd6+208];
	xor.b32  	%r331, %r331, %r275;
	ld.global.u32 	%r276, [%rd6+212];
	xor.b32  	%r330, %r330, %r276;
	ld.global.u32 	%r277, [%rd6+216];
	xor.b32  	%r329, %r329, %r277;
$L__BB0_28:
	and.b32  	%r279, %r199, 2048;
	setp.eq.s32 	%p15, %r279, 0;
	@%p15 bra 	$L__BB0_30;
	ld.global.u32 	%r280, [%rd6+220];
	xor.b32  	%r333, %r333, %r280;
	ld.global.u32 	%r281, [%rd6+224];
	xor.b32  	%r332, %r332, %r281;
	ld.global.u32 	%r282, [%rd6+228];
	xor.b32  	%r331, %r331, %r282;
	ld.global.u32 	%r283, [%rd6+232];
	xor.b32  	%r330, %r330, %r283;
	ld.global.u32 	%r284, [%rd6+236];
	xor.b32  	%r329, %r329, %r284;
$L__BB0_30:
	and.b32  	%r286, %r199, 4096;
	setp.eq.s32 	%p16, %r286, 0;
	@%p16 bra 	$L__BB0_32;
	ld.global.u32 	%r287, [%rd6+240];
	xor.b32  	%r333, %r333, %r287;
	ld.global.u32 	%r288, [%rd6+244];
	xor.b32  	%r332, %r332, %r288;
	ld.global.u32 	%r289, [%rd6+248];
	xor.b32  	%r331, %r331, %r289;
	ld.global.u32 	%r290, [%rd6+252];
	xor.b32  	%r330, %r330, %r290;
	ld.global.u32 	%r291, [%rd6+256];
	xor.b32  	%r329, %r329, %r291;
$L__BB0_32:
	and.b32  	%r293, %r199, 8192;
	setp.eq.s32 	%p17, %r293, 0;
	@%p17 bra 	$L__BB0_34;
	ld.global.u32 	%r294, [%rd6+260];
	xor.b32  	%r333, %r333, %r294;
	ld.global.u32 	%r295, [%rd6+264];
	xor.b32  	%r332, %r332, %r295;
	ld.global.u32 	%r296, [%rd6+268];
	xor.b32  	%r331, %r331, %r296;
	ld.global.u32 	%r297, [%rd6+272];
	xor.b32  	%r330, %r330, %r297;
	ld.global.u32 	%r298, [%rd6+276];
	xor.b32  	%r329, %r329, %r298;
$L__BB0_34:
	and.b32  	%r300, %r199, 16384;
	setp.eq.s32 	%p18, %r300, 0;
	@%p18 bra 	$L__BB0_36;
	ld.global.u32 	%r301, [%rd6+280];
	xor.b32  	%r333, %r333, %r301;
	ld.global.u32 	%r302, [%rd6+284];
	xor.b32  	%r332, %r332, %r302;
	ld.global.u32 	%r303, [%rd6+288];
	xor.b32  	%r331, %r331, %r303;
	ld.global.u32 	%r304, [%rd6+292];
	xor.b32  	%r330, %r330, %r304;
	ld.global.u32 	%r305, [%rd6+296];
	xor.b32  	%r329, %r329, %r305;
$L__BB0_36:
	and.b32  	%r307, %r199, 32768;
	setp.eq.s32 	%p19, %r307, 0;
	@%p19 bra 	$L__BB0_38;
	ld.global.u32 	%r308, [%rd6+300];
	xor.b32  	%r333, %r333, %r308;
	ld.global.u32 	%r309, [%rd6+304];
	xor.b32  	%r332, %r332, %r309;
	ld.global.u32 	%r310, [%rd6+308];
	xor.b32  	%r331, %r331, %r310;
	ld.global.u32 	%r311, [%rd6+312];
	xor.b32  	%r330, %r330, %r311;
	ld.global.u32 	%r312, [%rd6+316];
	xor.b32  	%r329, %r329, %r312;
$L__BB0_38:
	add.s32 	%r328, %r328, 16;
	setp.ne.s32 	%p20, %r328, 32;
	@%p20 bra 	$L__BB0_6;
	mad.lo.s32 	%r313, %r322, -31, %r11;
	add.s32 	%r322, %r313, 1;
	setp.ne.s32 	%p21, %r322, 5;
	@%p21 bra 	$L__BB0_5;
	st.global.u32 	[%rd2+4], %r333;
	st.global.u32 	[%rd2+8], %r332;
	st.global.u32 	[%rd2+12], %r331;
	st.global.u32 	[%rd2+16], %r330;
	st.global.u32 	[%rd2+20], %r329;
	add.s32 	%r316, %r316, 1;
	setp.lt.u32 	%p22, %r316, %r2;
	@%p22 bra 	$L__BB0_4;
$L__BB0_41:
	shr.u64 	%rd7, %rd17, 2;
	add.s32 	%r315, %r315, 1;
	setp.gt.u64 	%p23, %rd17, 3;
	mov.u64 	%rd17, %rd7;
	@%p23 bra 	$L__BB0_2;
$L__BB0_42:
	mov.b32 	%r314, 0;
	st.global.v2.u32 	[%rd2+24], {%r314, %r314};
	st.global.u32 	[%rd2+32], %r314;
	mov.b64 	%rd16, 0;
	st.global.u64 	[%rd2+40], %rd16;
	ret;

}
	// .globl	_Z11scatterStepPfS_iP17curandStateXORWOW
.visible .entry _Z11scatterStepPfS_iP17curandStateXORWOW(
	.param .u64 .ptr .align 1 _Z11scatterStepPfS_iP17curandStateXORWOW_param_0,
	.param .u64 .ptr .align 1 _Z11scatterStepPfS_iP17curandStateXORWOW_param_1,
	.param .u32 _Z11scatterStepPfS_iP17curandStateXORWOW_param_2,
	.param .u64 .ptr .align 1 _Z11scatterStepPfS_iP17curandStateXORWOW_param_3
)
{
	.reg .pred 	%p<70>;
	.reg .b32 	%r<704>;
	.reg .b32 	%f<16>;
	.reg .b64 	%rd<84>;
	.reg .b64 	%fd<741>;

	ld.param.u32 	%r145, [_Z11scatterStepPfS_iP17curandStateXORWOW_param_2];
	ld.param.u64 	%rd6, [_Z11scatterStepPfS_iP17curandStateXORWOW_param_3];
	cvta.to.global.u64 	%rd7, %rd6;
	mov.u32 	%r146, %ctaid.x;
	mov.u32 	%r147, %ntid.x;
	mov.u32 	%r148, %tid.x;
	mad.lo.s32 	%r1, %r146, %r147, %r148;
	mul.wide.s32 	%rd8, %r1, 48;
	add.s64 	%rd1, %rd7, %rd8;
	ld.global.v2.u32 	{%r2, %r3}, [%rd1];
	ld.global.v2.u32 	{%r4, %r5}, [%rd1+8];
	ld.global.v2.u32 	{%r6, %r7}, [%rd1+16];
	setp.ge.s32 	%p1, %r1, %r145;
	@%p1 bra 	$L__BB1_82;
	add.s64 	%rd2, %rd1, 40;
	ld.global.u32 	%r149, [%rd1+28];
	setp.eq.s32 	%p2, %r149, 1;
	@%p2 bra 	$L__BB1_17;
	shr.u32 	%r151, %r3, 2;
	xor.b32  	%r152, %r151, %r3;
	shl.b32 	%r153, %r7, 4;
	shl.b32 	%r154, %r152, 1;
	xor.b32  	%r155, %r153, %r154;
	xor.b32  	%r156, %r155, %r7;
	xor.b32  	%r8, %r156, %r152;
	add.s32 	%r157, %r2, %r8;
	add.s32 	%r158, %r157, 362437;
	shr.u32 	%r159, %r4, 2;
	xor.b32  	%r160, %r159, %r4;
	shl.b32 	%r161, %r8, 4;
	shl.b32 	%r162, %r160, 1;
	xor.b32  	%r163, %r162, %r161;
	xor.b32  	%r164, %r163, %r160;
	xor.b32  	%r9, %r164, %r8;
	add.s32 	%r165, %r2, %r9;
	add.s32 	%r166, %r165, 724874;
	shr.u32 	%r167, %r5, 2;
	xor.b32  	%r168, %r167, %r5;
	shl.b32 	%r169, %r9, 4;
	shl.b32 	%r170, %r168, 1;
	xor.b32  	%r171, %r170, %r169;
	xor.b32  	%r172, %r171, %r168;
	xor.b32  	%r10, %r172, %r9;
	add.s32 	%r173, %r2, %r10;
	add.s32 	%r174, %r173, 1087311;
	shr.u32 	%r175, %r6, 2;
	xor.b32  	%r176, %r175, %r6;
	shl.b32 	%r177, %r10, 4;
	shl.b32 	%r178, %r176, 1;
	xor.b32  	%r179, %r178, %r177;
	xor.b32  	%r180, %r179, %r176;
	xor.b32  	%r675, %r180, %r10;
	add.s32 	%r181, %r2, %r675;
	add.s32 	%r182, %r181, 1449748;
	cvt.u64.u32 	%rd9, %r158;
	mul.wide.u32 	%rd10, %r166, 2097152;
	xor.b64  	%rd11, %rd10, %rd9;
	cvt.rn.f64.u64 	%fd177, %rd11;
	fma.rn.f64 	%fd686, %fd177, 0d3CA0000000000000, 0d3C90000000000000;
	cvt.u64.u32 	%rd12, %r174;
	mul.wide.u32 	%rd13, %r182, 2097152;
	xor.b64  	%rd14, %rd13, %rd12;
	cvt.rn.f64.u64 	%fd178, %rd14;
	fma.rn.f64 	%fd2, %fd178, 0d3CB0000000000000, 0d3CA0000000000000;
	{
	.reg .b32 %temp; 
	mov.b64 	{%temp, %r651}, %fd686;
	}
	{
	.reg .b32 %temp; 
	mov.b64 	{%r652, %temp}, %fd686;
	}
	setp.gt.s32 	%p3, %r651, 1048575;
	mov.b32 	%r653, -1023;
	@%p3 bra 	$L__BB1_4;
	mul.f64 	%fd686, %fd686, 0d4350000000000000;
	{
	.reg .b32 %temp; 
	mov.b64 	{%temp, %r651}, %fd686;
	}
	{
	.reg .b32 %temp; 
	mov.b64 	{%r652, %temp}, %fd686;
	}
	mov.b32 	%r653, -1077;
$L__BB1_4:
	add.s32 	%r184, %r651, -1;
	setp.gt.u32 	%p4, %r184, 2146435070;
	@%p4 bra 	$L__BB1_8;
	shr.u32 	%r187, %r651, 20;
	add.s32 	%r654, %r653, %r187;
	and.b32  	%r188, %r651, 1048575;
	or.b32  	%r189, %r188, 1072693248;
	mov.b64 	%fd687, {%r652, %r189};
	setp.lt.u32 	%p6, %r189, 1073127583;
	@%p6 bra 	$L__BB1_7;
	{
	.reg .b32 %temp; 
	mov.b64 	{%r190, %temp}, %fd687;
	}
	{
	.reg .b32 %temp; 
	mov.b64 	{%temp, %r191}, %fd687;
	}
	add.s32 	%r192, %r191, -1048576;
	mov.b64 	%fd687, {%r190, %r192};
	add.s32 	%r654, %r654, 1;
$L__BB1_7:
	add.f64 	%fd180, %fd687, 0dBFF0000000000000;
	add.f64 	%fd181, %fd687, 0d3FF0000000000000;
	rcp.approx.ftz.f64 	%fd182, %fd181;
	neg.f64 	%fd183, %fd181;
	fma.rn.f64 	%fd184, %fd183, %fd182, 0d3FF0000000000000;
	fma.rn.f64 	%fd185, %fd184, %fd184, %fd184;
	fma.rn.f64 	%fd186, %fd185, %fd182, %fd182;
	mul.f64 	%fd187, %fd180, %fd186;
	fma.rn.f64 	%fd188, %fd180, %fd186, %fd187;
	mul.f64 	%fd189, %fd188, %fd188;
	fma.rn.f64 	%fd190, %fd189, 0d3EB1380B3AE80F1E, 0d3ED0EE258B7A8B04;
	fma.rn.f64 	%fd191, %fd190, %fd189, 0d3EF3B2669F02676F;
	fma.rn.f64 	%fd192, %fd191, %fd189, 0d3F1745CBA9AB0956;
	fma.rn.f64 	%fd193, %fd192, %fd189, 0d3F3C71C72D1B5154;
	fma.rn.f64 	%fd194, %fd193, %fd189, 0d3F624924923BE72D;
	fma.rn.f64 	%fd195, %fd194, %fd189, 0d3F8999999999A3C4;
	fma.rn.f64 	%fd196, %fd195, %fd189, 0d3FB5555555555554;
	sub.f64 	%fd197, %fd180, %fd188;
	add.f64 	%fd198, %fd197, %fd197;
	neg.f64 	%fd199, %fd188;
	fma.rn.f64 	%fd200, %fd199, %fd180, %fd198;
	mul.f64 	%fd201, %fd186, %fd200;
	mul.f64 	%fd202, %fd189, %fd196;
	fma.rn.f64 	%fd203, %fd202, %fd188, %fd201;
	xor.b32  	%r193, %r654, -2147483648;
	mov.b32 	%r194, 1127219200;
	mov.b64 	%fd204, {%r193, %r194};
	mov.b32 	%r195, -2147483648;
	mov.b64 	%fd205, {%r195, %r194};
	sub.f64 	%fd206, %fd204, %fd205;
	fma.rn.f64 	%fd207, %fd206, 0d3FE62E42FEFA39EF, %fd188;
	fma.rn.f64 	%fd208, %fd206, 0dBFE62E42FEFA39EF, %fd207;
	sub.f64 	%fd209, %fd208, %fd188;
	sub.f64 	%fd210, %fd203, %fd209;
	fma.rn.f64 	%fd211, %fd206, 0d3C7ABC9E3B39803F, %fd210;
	add.f64 	%fd688, %fd207, %fd211;
	bra.uni 	$L__BB1_9;
$L__BB1_8:
	fma.rn.f64 	%fd179, %fd686, 0d7FF0000000000000, 0d7FF0000000000000;
	{
	.reg .b32 %temp; 
	mov.b64 	{%temp, %r185}, %fd686;
	}
	and.b32  	%r186, %r185, 2147483647;
	setp.eq.s32 	%p5, %r186, 0;
	selp.f64 	%fd688, 0dFFF0000000000000, %fd179, %p5;
$L__BB1_9:
	mul.f64 	%fd11, %fd688, 0dC000000000000000;
	{
	.reg .b32 %temp; 
	mov.b64 	{%temp, %r196}, %fd2;
	}
	shl.b32 	%r197, %r196, 1;
	setp.gt.u32 	%p7, %r197, -2038431744;
	mov.f64 	%fd212, 0d0000000000000000;
	mul.rn.f64 	%fd213, %fd2, %fd212;
	selp.f64 	%fd12, %fd213, %fd2, %p7;
	{
	.reg .b32 %temp; 
	mov.b64 	{%r198, %temp}, %fd12;
	}
	{
	.reg .b32 %temp; 
	mov.b64 	{%temp, %r199}, %fd12;
	}
	add.s32 	%r200, %r199, 1048576;
	mov.b64 	%fd214, {%r198, %r200};
	cvt.rni.f64.f64 	%fd215, %fd214;
	cvt.rzi.s64.f64 	%rd15, %fd215;
	cvt.u32.u64 	%r201, %rd15;
	fma.rn.f64 	%fd216, %fd215, 0dBFE0000000000000, %fd12;
	mul.f64 	%fd217, %fd216, 0d3CA1A62633145C07;
	fma.rn.f64 	%fd218, %fd216, 0d400921FB54442D18, %fd217;
	mul.rn.f64 	%fd219, %fd218, %fd218;
	fma.rn.f64 	%fd220, %fd219, 0dBDA8FF8320FD8164, 0d3E21EEA7C1EF8528;
	fma.rn.f64 	%fd221, %fd220, %fd219, 0dBE927E4F8E06E6D9;
	fma.rn.f64 	%fd222, %fd221, %fd219, 0d3EFA01A019DDBCE9;
	fma.rn.f64 	%fd223, %fd222, %fd219, 0dBF56C16C16C15D47;
	fma.rn.f64 	%fd224, %fd223, %fd219, 0d3FA5555555555551;
	fma.rn.f64 	%fd225, %fd224, %fd219, 0dBFE0000000000000;
	fma.rn.f64 	%fd226, %fd225, %fd219, 0d3FF0000000000000;
	fma.rn.f64 	%fd227, %fd219, 0d3DE5DB65F9785EBA, 0dBE5AE5F12CB0D246;
	fma.rn.f64 	%fd228, %fd227, %fd219, 0d3EC71DE369ACE392;
	fma.rn.f64 	%fd229, %fd228, %fd219, 0dBF2A01A019DB62A1;
	fma.rn.f64 	%fd230, %fd229, %fd219, 0d3F81111111110818;
	fma.rn.f64 	%fd231, %fd230, %fd219, 0dBFC5555555555554;
	fma.rn.f64 	%fd232, %fd231, %fd219, 0d0000000000000000;
	fma.rn.f64 	%fd233, %fd232, %fd218, %fd218;
	and.b64  	%rd16, %rd15, 1;
	setp.eq.b64 	%p8, %rd16, 1;
	{
	.reg .b32 %temp; 
	mov.b64 	{%temp, %r202}, %fd233;
	}
	{
	.reg .b32 %temp; 
	mov.b64 	{%r203, %temp}, %fd233;
	}
	xor.b32  	%r204, %r202, -2147483648;
	mov.b64 	%fd234, {%r203, %r204};
	selp.f64 	%fd692, %fd226, %fd233, %p8;
	selp.f64 	%fd693, %fd234, %fd226, %p8;
	and.b32  	%r205, %r201, 2;
	setp.eq.s32 	%p9, %r205, 0;
	@%p9 bra 	$L__BB1_11;
	{
	.reg .b32 %temp; 
	mov.b64 	{%temp, %r206}, %fd692;
	}
	{
	.reg .b32 %temp; 
	mov.b64 	{%r207, %temp}, %fd692;
	}
	xor.b32  	%r208, %r206, -2147483648;
	mov.b64 	%fd692, {%r207, %r208};
	{
	.reg .b32 %temp; 
	mov.b64 	{%temp, %r209}, %fd693;
	}
	{
	.reg .b32 %temp; 
	mov.b64 	{%r210, %temp}, %fd693;
	}
	xor.b32  	%r211, %r209, -2147483648;
	mov.b64 	%fd693, {%r210, %r211};
$L__BB1_11:
	sqrt.rn.f64 	%fd235, %fd11;
	mov.f64 	%fd236, 0d0000000000000000;
	add.rn.f64 	%fd237, %fd693, %fd236;
	cvt.rzi.f64.f64 	%fd238, %fd12;
	setp.eq.f64 	%p10, %fd12, %fd238;
	mul.rn.f64 	%fd239, %fd12, %fd236;
	selp.f64 	%fd240, %fd239, %fd692, %p10;
	mul.f64 	%fd714, %fd235, %fd240;
	mul.f64 	%fd713, %fd235, %fd237;
	shr.u32 	%r213, %r7, 2;
	xor.b32  	%r214, %r213, %r7;
	shl.b32 	%r215, %r675, 4;
	shl.b32 	%r216, %r214, 1;
	xor.b32  	%r217, %r216, %r215;
	xor.b32  	%r218, %r217, %r214;
	xor.b32  	%r676, %r218, %r675;
	add.s32 	%r219, %r2, %r676;
	add.s32 	%r220, %r219, 1812185;
	shr.u32 	%r221, %r8, 2;
	xor.b32  	%r222, %r221, %r8;
	shl.b32 	%r223, %r676, 4;
	shl.b32 	%r224, %r222, 1;
	xor.b32  	%r225, %r224, %r223;
	xor.b32  	%r226, %r225, %r222;
	xor.b32  	%r677, %r226, %r676;
	add.s32 	%r227, %r2, %r677;
	add.s32 	%r228, %r227, 2174622;
	shr.u32 	%r229, %r9, 2;
	xor.b32  	%r230, %r229, %r9;
	shl.b32 	%r231, %r677, 4;
	shl.b32 	%r232, %r230, 1;
	xor.b32  	%r233, %r232, %r231;
	xor.b32  	%r234, %r233, %r230;
	xor.b32  	%r678, %r234, %r677;
	add.s32 	%r235, %r2, %r678;
	add.s32 	%r236, %r235, 2537059;
	shr.u32 	%r237, %r10, 2;
	xor.b32  	%r238, %r237, %r10;
	shl.b32 	%r239, %r678, 4;
	shl.b32 	%r240, %r238, 1;
	xor.b32  	%r241, %r240, %r239;
	xor.b32  	%r242, %r241, %r238;
	xor.b32  	%r679, %r242, %r678;
	add.s32 	%r674, %r2, 2899496;
	add.s32 	%r243, %r679, %r674;
	cvt.u64.u32 	%rd17, %r220;
	mul.wide.u32 	%rd18, %r228, 2097152;
	xor.b64  	%rd19, %rd18, %rd17;
	cvt.rn.f64.u64 	%fd241, %rd19;
	fma.rn.f64 	%fd694, %fd241, 0d3CA0000000000000, 0d3C90000000000000;
	cvt.u64.u32 	%rd20, %r236;
	mul.wide.u32 	%rd21, %r243, 2097152;
	xor.b64  	%rd22, %rd21, %rd20;
	cvt.rn.f64.u64 	%fd242, %rd22;
	fma.rn.f64 	%fd39, %fd242, 0d3CB0000000000000, 0d3CA0000000000000;
	{
	.reg .b32 %temp; 
	mov.b64 	{%temp, %r659}, %fd694;
	}
	{
	.reg .b32 %temp; 
	mov.b64 	{%r660, %temp}, %fd694;
	}
	setp.gt.s32 	%p11, %r659, 1048575;
	mov.b32 	%r661, -1023;
	@%p11 bra 	$L__BB1_13;
	mul.f64 	%fd694, %fd694, 0d4350000000000000;
	{
	.reg .b32 %temp; 
	mov.b64 	{%temp, %r659}, %fd694;
	}
	{
	.reg .b32 %temp; 
	mov.b64 	{%r660, %temp}, %fd694;
	}
	mov.b32 	%r661, -1077;
$L__BB1_13:
	add.s32 	%r245, %r659, -1;
	setp.gt.u32 	%p12, %r245, 2146435070;
	@%p12 bra 	$L__BB1_32;
	shr.u32 	%r248, %r659, 20;
	add.s32 	%r662, %r661, %r248;
	and.b32  	%r249, %r659, 1048575;
	or.b32  	%r250, %r249, 1072693248;
	mov.b64 	%fd695, {%r660, %r250};
	setp.lt.u32 	%p14, %r250, 1073127583;
	@%p14 bra 	$L__BB1_16;
	{
	.reg .b32 %temp; 
	mov.b64 	{%r251, %temp}, %fd695;
	}
	{
	.reg .b32 %temp; 
	mov.b64 	{%temp, %r252}, %fd695;
	}
	add.s32 	%r253, %r252, -1048576;
	mov.b64 	%fd695, {%r251, %r253};
	add.s32 	%r662, %r662, 1;
$L__BB1_16:
	add.f64 	%fd244, %fd695, 0dBFF0000000000000;
	add.f64 	%fd245, %fd695, 0d3FF0000000000000;
	rcp.approx.ftz.f64 	%fd246, %fd245;
	neg.f64 	%fd247, %fd245;
	fma.rn.f64 	%fd248, %fd247, %fd246, 0d3FF0000000000000;
	fma.rn.f64 	%fd249, %fd248, %fd248, %fd248;
	fma.rn.f64 	%fd250, %fd249, %fd246, %fd246;
	mul.f64 	%fd251, %fd244, %fd250;
	fma.rn.f64 	%fd252, %fd244, %fd250, %fd251;
	mul.f64 	%fd253, %fd252, %fd252;
	fma.rn.f64 	%fd254, %fd253, 0d3EB1380B3AE80F1E, 0d3ED0EE258B7A8B04;
	fma.rn.f64 	%fd255, %fd254, %fd253, 0d3EF3B2669F02676F;
	fma.rn.f64 	%fd256, %fd255, %fd253, 0d3F1745CBA9AB0956;
	fma.rn.f64 	%fd257, %fd256, %fd253, 0d3F3C71C72D1B5154;
	fma.rn.f64 	%fd258, %fd257, %fd253, 0d3F624924923BE72D;
	fma.rn.f64 	%fd259, %fd258, %fd253, 0d3F8999999999A3C4;
	fma.rn.f64 	%fd260, %fd259, %fd253, 0d3FB5555555555554;
	sub.f64 	%fd261, %fd244, %fd252;
	add.f64 	%fd262, %fd261, %fd261;
	neg.f64 	%fd263, %fd252;
	fma.rn.f64 	%fd264, %fd263, %fd244, %fd262;
	mul.f64 	%fd265, %fd250, %fd264;
	mul.f64 	%fd266, %fd253, %fd260;
	fma.rn.f64 	%fd267, %fd266, %fd252, %fd265;
	xor.b32  	%r254, %r662, -2147483648;
	mov.b32 	%r255, 1127219200;
	mov.b64 	%fd268, {%r254, %r255};
	mov.b32 	%r256, -2147483648;
	mov.b64 	%fd269, {%r256, %r255};
	sub.f64 	%fd270, %fd268, %fd269;
	fma.rn.f64 	%fd271, %fd270, 0d3FE62E42FEFA39EF, %fd252;
	fma.rn.f64 	%fd272, %fd270, 0dBFE62E42FEFA39EF, %fd271;
	sub.f64 	%fd273, %fd272, %fd252;
	sub.f64 	%fd274, %fd267, %fd273;
	fma.rn.f64 	%fd275, %fd270, 0d3C7ABC9E3B39803F, %fd274;
	add.f64 	%fd696, %fd271, %fd275;
	bra.uni 	$L__BB1_33;
$L__BB1_17:
	ld.global.f64 	%fd714, [%rd2];
	shr.u32 	%r275, %r3, 2;
	xor.b32  	%r276, %r275, %r3;
	shl.b32 	%r277, %r7, 4;
	shl.b32 	%r278, %r276, 1;
	xor.b32  	%r279, %r277, %r278;
	xor.b32  	%r280, %r279, %r7;
	xor.b32  	%r22, %r280, %r276;
	add.s32 	%r281, %r2, %r22;
	add.s32 	%r282, %r281, 362437;
	shr.u32 	%r283, %r4, 2;
	xor.b32  	%r284, %r283, %r4;
	shl.b32 	%r285, %r22, 4;
	shl.b32 	%r286, %r284, 1;
	xor.b32  	%r287, %r286, %r285;
	xor.b32  	%r288, %r287, %r284;
	xor.b32  	%r23, %r288, %r22;
	add.s32 	%r289, %r2, %r23;
	add.s32 	%r290, %r289, 724874;
	shr.u32 	%r291, %r5, 2;
	xor.b32  	%r292, %r291, %r5;
	shl.b32 	%r293, %r23, 4;
	shl.b32 	%r294, %r292, 1;
	xor.b32  	%r295, %r294, %r293;
	xor.b32  	%r296, %r295, %r292;
	xor.b32  	%r24, %r296, %r23;
	add.s32 	%r297, %r2, %r24;
	add.s32 	%r298, %r297, 1087311;
	shr.u32 	%r299, %r6, 2;
	xor.b32  	%r300, %r299, %r6;
	shl.b32 	%r301, %r24, 4;
	shl.b32 	%r302, %r300, 1;
	xor.b32  	%r303, %r302, %r301;
	xor.b32  	%r304, %r303, %r300;
	xor.b32  	%r675, %r304, %r24;
	add.s32 	%r305, %r2, %r675;
	add.s32 	%r306, %r305, 1449748;
	cvt.u64.u32 	%rd25, %r282;
	mul.wide.u32 	%rd26, %r290, 2097152;
	xor.b64  	%rd27, %rd26, %rd25;
	cvt.rn.f64.u64 	%fd305, %rd27;
	fma.rn.f64 	%fd689, %fd305, 0d3CA0000000000000, 0d3C90000000000000;
	cvt.u64.u32 	%rd28, %r298;
	mul.wide.u32 	%rd29, %r306, 2097152;
	xor.b64  	%rd30, %rd29, %rd28;
	cvt.rn.f64.u64 	%fd306, %rd30;
	fma.rn.f64 	%fd19, %fd306, 0d3CB0000000000000, 0d3CA0000000000000;
	{
	.reg .b32 %temp; 
	mov.b64 	{%temp, %r655}, %fd689;
	}
	{
	.reg .b32 %temp; 
	mov.b64 	{%r656, %temp}, %fd689;
	}
	setp.gt.s32 	%p19, %r655, 1048575;
	mov.b32 	%r657, -1023;
	@%p19 bra 	$L__BB1_19;
	mul.f64 	%fd689, %fd689, 0d4350000000000000;
	{
	.reg .b32 %temp; 
	mov.b64 	{%temp, %r655}, %fd689;
	}
	{
	.reg .b32 %temp; 
	mov.b64 	{%r656, %temp}, %fd689;
	}
	mov.b32 	%r657, -1077;
$L__BB1_19:
	add.s32 	%r308, %r655, -1;
	setp.gt.u32 	%p20, %r308, 2146435070;
	@%p20 bra 	$L__BB1_23;
	shr.u32 	%r311, %r655, 20;
	add.s32 	%r658, %r657, %r311;
	and.b32  	%r312, %r655, 1048575;
	or.b32  	%r313, %r312, 1072693248;
	mov.b64 	%fd690, {%r656, %r313};
	setp.lt.u32 	%p22, %r313, 1073127583;
	@%p22 bra 	$L__BB1_22;
	{
	.reg .b32 %temp; 
	mov.b64 	{%r314, %temp}, %fd690;
	}
	{
	.reg .b32 %temp; 
	mov.b64 	{%temp, %r315}, %fd690;
	}
	add.s32 	%r316, %r315, -1048576;
	mov.b64 	%fd690, {%r314, %r316};
	add.s32 	%r658, %r658, 1;
$L__BB1_22:
	add.f64 	%fd308, %fd690, 0dBFF0000000000000;
	add.f64 	%fd309, %fd690, 0d3FF0000000000000;
	rcp.approx.ftz.f64 	%fd310, %fd309;
	neg.f64 	%fd311, %fd309;
	fma.rn.f64 	%fd312, %fd311, %fd310, 0d3FF0000000000000;
	fma.rn.f64 	%fd313, %fd312, %fd312, %fd312;
	fma.rn.f64 	%fd314, %fd313, %fd310, %fd310;
	mul.f64 	%fd315, %fd308, %fd314;
	fma.rn.f64 	%fd316, %fd308, %fd314, %fd315;
	mul.f64 	%fd317, %fd316, %fd316;
	fma.rn.f64 	%fd318, %fd317, 0d3EB1380B3AE80F1E, 0d3ED0EE258B7A8B04;
	fma.rn.f64 	%fd319, %fd318, %fd317, 0d3EF3B2669F02676F;
	fma.rn.f64 	%fd320, %fd319, %fd317, 0d3F1745CBA9AB0956;
	fma.rn.f64 	%fd321, %fd320, %fd317, 0d3F3C71C72D1B5154;
	fma.rn.f64 	%fd322, %fd321, %fd317, 0d3F624924923BE72D;
	fma.rn.f64 	%fd323, %fd322, %fd317, 0d3F8999999999A3C4;
	fma.rn.f64 	%fd324, %fd323, %fd317, 0d3FB5555555555554;
	sub.f64 	%fd325, %fd308, %fd316;
	add.f64 	%fd326, %fd325, %fd325;
	neg.f64 	%fd327, %fd316;
	fma.rn.f64 	%fd328, %fd327, %fd308, %fd326;
	mul.f64 	%fd329, %fd314, %fd328;
	mul.f64 	%fd330, %fd317, %fd324;
	fma.rn.f64 	%fd331, %fd330, %fd316, %fd329;
	xor.b32  	%r317, %r658, -2147483648;
	mov.b32 	%r318, 1127219200;
	mov.b64 	%fd332, {%r317, %r318};
	mov.b32 	%r319, -2147483648;
	mov.b64 	%fd333, {%r319, %r318};
	sub.f64 	%fd334, %fd332, %fd333;
	fma.rn.f64 	%fd335, %fd334, 0d3FE62E42FEFA39EF, %fd316;
	fma.rn.f64 	%fd336, %fd334, 0dBFE62E42FEFA39EF, %fd335;
	sub.f64 	%fd337, %fd336, %fd316;
	sub.f64 	%fd338, %fd331, %fd337;
	fma.rn.f64 	%fd339, %fd334, 0d3C7ABC9E3B39803F, %fd338;
	add.f64 	%fd691, %fd335, %fd339;
	bra.uni 	$L__BB1_24;
$L__BB1_23:
	fma.rn.f64 	%fd307, %fd689, 0d7FF0000000000000, 0d7FF0000000000000;
	{
	.reg .b32 %temp; 
	mov.b64 	{%temp, %r309}, %fd689;
	}
	and.b32  	%r310, %r309, 2147483647;
	setp.eq.s32 	%p21, %r310, 0;
	selp.f64 	%fd691, 0dFFF0000000000000, %fd307, %p21;
$L__BB1_24:
	mul.f64 	%fd28, %fd691, 0dC000000000000000;
	{
	.reg .b32 %temp; 
	mov.b64 	{%temp, %r320}, %fd19;
	}
	shl.b32 	%r321, %r320, 1;
	setp.gt.u32 	%p23, %r321, -2038431744;
	mov.f64 	%fd340, 0d0000000000000000;
	mul.rn.f64 	%fd341, %fd19, %fd340;
	selp.f64 	%fd29, %fd341, %fd19, %p23;
	{
	.reg .b32 %temp; 
	mov.b64 	{%r322, %temp}, %fd29;
	}
	{
	.reg .b32 %temp; 
	mov.b64 	{%temp, %r323}, %fd29;
	}
	add.s32 	%r324, %r323, 1048576;
	mov.b64 	%fd342, {%r322, %r324};
	cvt.rni.f64.f64 	%fd343, %fd342;
	cvt.rzi.s64.f64 	%rd31, %fd343;
	cvt.u32.u64 	%r325, %rd31;
	fma.rn.f64 	%fd344, %fd343, 0dBFE0000000000000, %fd29;
	mul.f64 	%fd345, %fd344, 0d3CA1A62633145C07;
	fma.rn.f64 	%fd346, %fd344, 0d400921FB54442D18, %fd345;
	mul.rn.f64 	%fd347, %fd346, %fd346;
	fma.rn.f64 	%fd348, %fd347, 0dBDA8FF8320FD8164, 0d3E21EEA7C1EF8528;
	fma.rn.f64 	%fd349, %fd348, %fd347, 0dBE927E4F8E06E6D9;
	fma.rn.f64 	%fd350, %fd349, %fd347, 0d3EFA01A019DDBCE9;
	fma.rn.f64 	%fd351, %fd350, %fd347, 0dBF56C16C16C15D47;
	fma.rn.f64 	%fd352, %fd351, %fd347, 0d3FA5555555555551;
	fma.rn.f64 	%fd353, %fd352, %fd347, 0dBFE0000000000000;
	fma.rn.f64 	%fd354, %fd353, %fd347, 0d3FF0000000000000;
	fma.rn.f64 	%fd355, %fd347, 0d3DE5DB65F9785EBA, 0dBE5AE5F12CB0D246;
	fma.rn.f64 	%fd356, %fd355, %fd347, 0d3EC71DE369ACE392;
	fma.rn.f64 	%fd357, %fd356, %fd347, 0dBF2A01A019DB62A1;
	fma.rn.f64 	%fd358, %fd357, %fd347, 0d3F81111111110818;
	fma.rn.f64 	%fd359, %fd358, %fd347, 0dBFC5555555555554;
	fma.rn.f64 	%fd360, %fd359, %fd347, 0d0000000000000000;
	fma.rn.f64 	%fd361, %fd360, %fd346, %fd346;
	and.b64  	%rd32, %rd31, 1;
	setp.eq.b64 	%p24, %rd32, 1;
	{
	.reg .b32 %temp; 
	mov.b64 	{%temp, %r326}, %fd361;
	}
	{
	.reg .b32 %temp; 
	mov.b64 	{%r327, %temp}, %fd361;
	}
	xor.b32  	%r328, %r326, -2147483648;
	mov.b64 	%fd362, {%r327, %r328};
	selp.f64 	%fd699, %fd354, %fd361, %p24;
	selp.f64 	%fd700, %fd362, %fd354, %p24;
	and.b32  	%r329, %r325, 2;
	setp.eq.s32 	%p25, %r329, 0;
	@%p25 bra 	$L__BB1_26;
	{
	.reg .b32 %temp; 
	mov.b64 	{%temp, %r330}, %fd699;
	}
	{
	.reg .b32 %temp; 
	mov.b64 	{%r331, %temp}, %fd699;
	}
	xor.b32  	%r332, %r330, -2147483648;
	mov.b64 	%fd699, {%r331, %r332};
	{
	.reg .b32 %temp; 
	mov.b64 	{%temp, %r333}, %fd700;
	}
	{
	.reg .b32 %temp; 
	mov.b64 	{%r334, %temp}, %fd700;
	}
	xor.b32  	%r335, %r333, -2147483648;
	mov.b64 	%fd700, {%r334, %r335};
$L__BB1_26:
	sqrt.rn.f64 	%fd363, %fd28;
	mov.f64 	%fd364, 0d0000000000000000;
	add.rn.f64 	%fd365, %fd700, %fd364;
	cvt.rzi.f64.f64 	%fd366, %fd29;
	setp.eq.f64 	%p26, %fd29, %fd366;
	mul.rn.f64 	%fd367, %fd29, %fd364;
	selp.f64 	%fd368, %fd367, %fd699, %p26;
	mul.f64 	%fd713, %fd363, %fd368;
	mul.f64 	%fd712, %fd363, %fd365;
	shr.u32 	%r337, %r7, 2;
	xor.b32  	%r338, %r337, %r7;
	shl.b32 	%r339, %r675, 4;
	shl.b32 	%r340, %r338, 1;
	xor.b32  	%r341, %r340, %r339;
	xor.b32  	%r342, %r341, %r338;
	xor.b32  	%r676, %r342, %r675;
	add.s32 	%r343, %r2, %r676;
	add.s32 	%r344, %r343, 1812185;
	shr.u32 	%r345, %r22, 2;
	xor.b32  	%r346, %r345, %r22;
	shl.b32 	%r347, %r676, 4;
	shl.b32 	%r348, %r346, 1;
	xor.b32  	%r349, %r348, %r347;
	xor.b32  	%r350, %r349, %r346;
	xor.b32  	%r677, %r350, %r676;
	add.s32 	%r351, %r2, %r677;
	add.s32 	%r352, %r351, 2174622;
	shr.u32 	%r353, %r23, 2;
	xor.b32  	%r354, %r353, %r23;
	shl.b32 	%r355, %r677, 4;
	shl.b32 	%r356, %r354, 1;
	xor.b32  	%r357, %r356, %r355;
	xor.b32  	%r358, %r357, %r354;
	xor.b32  	%r678, %r358, %r677;
	add.s32 	%r359, %r2, %r678;
	add.s32 	%r360, %r359, 2537059;
	shr.u32 	%r361, %r24, 2;
	xor.b32  	%r362, %r361, %r24;
	shl.b32 	%r363, %r678, 4;
	shl.b32 	%r364, %r362, 1;
	xor.b32  	%r365, %r364, %r363;
	xor.b32  	%r366, %r365, %r362;
	xor.b32  	%r679, %r366, %r678;
	add.s32 	%r674, %r2, 2899496;
	add.s32 	%r367, %r679, %r674;
	cvt.u64.u32 	%rd33, %r344;
	mul.wide.u32 	%rd34, %r352, 2097152;
	xor.b64  	%rd35, %rd34, %rd33;
	cvt.rn.f64.u64 	%fd369, %rd35;
	fma.rn.f64 	%fd701, %fd369, 0d3CA0000000000000, 0d3C90000000000000;
	cvt.u64.u32 	%rd36, %r360;
	mul.wide.u32 	%rd37, %r367, 2097152;
	xor.b64  	%rd38, %rd37, %rd36;
	cvt.rn.f64.u64 	%fd370, %rd38;
	fma.rn.f64 	%fd63, %fd370, 0d3CB0000000000000, 0d3CA0000000000000;
	{
	.reg .b32 %temp; 
	mov.b64 	{%temp, %r663}, %fd701;
	}
	{
	.reg .b32 %temp; 
	mov.b64 	{%r664, %temp}, %fd701;
	}
	setp.gt.s32 	%p27, %r663, 1048575;
	mov.b32 	%r665, -1023;
	@%p27 bra 	$L__BB1_28;
	mul.f64 	%fd701, %fd701, 0d4350000000000000;
	{
	.reg .b32 %temp; 
	mov.b64 	{%temp, %r663}, %fd701;
	}
	{
	.reg .b32 %temp; 
	mov.b64 	{%r664, %temp}, %fd701;
	}
	mov.b32 	%r665, -1077;
$L__BB1_28:
	add.s32 	%r369, %r663, -1;
	setp.gt.u32 	%p28, %r369, 2146435070;
	@%p28 bra 	$L__BB1_36;
	shr.u32 	%r372, %r663, 20;
	add.s32 	%r666, %r665, %r372;
	and.b32  	%r373, %r663, 1048575;
	or.b32  	%r374, %r373, 1072693248;
	mov.b64 	%fd702, {%r664, %r374};
	setp.lt.u32 	%p30, %r374, 1073127583;
	@%p30 bra 	$L__BB1_31;
	{
	.reg .b32 %temp; 
	mov.b64 	{%r375, %temp}, %fd702;
	}
	{
	.reg .b32 %temp; 
	mov.b64 	{%temp, %r376}, %fd702;
	}
	add.s32 	%r377, %r376, -1048576;
	mov.b64 	%fd702, {%r375, %r377};
	add.s32 	%r666, %r666, 1;
$L__BB1_31:
	add.f64 	%fd372, %fd702, 0dBFF0000000000000;
	add.f64 	%fd373, %fd702, 0d3FF0000000000000;
	rcp.approx.ftz.f64 	%fd374, %fd373;
	neg.f64 	%fd375, %fd373;
	fma.rn.f64 	%fd376, %fd375, %fd374, 0d3FF0000000000000;
	fma.rn.f64 	%fd377, %fd376, %fd376, %fd376;
	fma.rn.f64 	%fd378, %fd377, %fd374, %fd374;
	mul.f64 	%fd379, %fd372, %fd378;
	fma.rn.f64 	%fd380, %fd372, %fd378, %fd379;
	mul.f64 	%fd381, %fd380, %fd380;
	fma.rn.f64 	%fd382, %fd381, 0d3EB1380B3AE80F1E, 0d3ED0EE258B7A8B04;
	fma.rn.f64 	%fd383, %fd382, %fd381, 0d3EF3B2669F02676F;
	fma.rn.f64 	%fd384, %fd383, %fd381, 0d3F1745CBA9AB0956;
	fma.rn.f64 	%fd385, %fd384, %fd381, 0d3F3C71C72D1B5154;
	fma.rn.f64 	%fd386, %fd385, %fd381, 0d3F624924923BE72D;
	fma.rn.f64 	%fd387, %fd386, %fd381, 0d3F8999999999A3C4;
	fma.rn.f64 	%fd388, %fd387, %fd381, 0d3FB5555555555554;
	sub.f64 	%fd389, %fd372, %fd380;
	add.f64 	%fd390, %fd389, %fd389;
	neg.f64 	%fd391, %fd380;
	fma.rn.f64 	%fd392, %fd391, %fd372, %fd390;
	mul.f64 	%fd393, %fd378, %fd392;
	mul.f64 	%fd394, %fd381, %fd388;
	fma.rn.f64 	%fd395, %fd394, %fd380, %fd393;
	xor.b32  	%r378, %r666, -2147483648;
	mov.b32 	%r379, 1127219200;
	mov.b64 	%fd396, {%r378, %r379};
	mov.b32 	%r380, -2147483648;
	mov.b64 	%fd397, {%r380, %r379};
	sub.f64 	%fd398, %fd396, %fd397;
	fma.rn.f64 	%fd399, %fd398, 0d3FE62E42FEFA39EF, %fd380;
	fma.rn.f64 	%fd400, %fd398, 0dBFE62E42FEFA39EF, %fd399;
	sub.f64 	%fd401, %fd400, %fd380;
	sub.f64 	%fd402, %fd395, %fd401;
	fma.rn.f64 	%fd403, %fd398, 0d3C7ABC9E3B39803F, %fd402;
	add.f64 	%fd703, %fd399, %fd403;
	bra.uni 	$L__BB1_37;
$L__BB1_32:
	fma.rn.f64 	%fd243, %fd694, 0d7FF0000000000000, 0d7FF0000000000000;
	{
	.reg .b32 %temp; 
	mov.b64 	{%temp, %r246}, %fd694;
	}
	and.b32  	%r247, %r246, 2147483647;
	setp.eq.s32 	%p13, %r247, 0;
	selp.f64 	%fd696, 0dFFF0000000000000, %fd243, %p13;
$L__BB1_33:
	mul.f64 	%fd48, %fd696, 0dC000000000000000;
	{
	.reg .b32 %temp; 
	mov.b64 	{%temp, %r257}, %fd39;
	}
	shl.b32 	%r258, %r257, 1;
	setp.gt.u32 	%p15, %r258, -2038431744;
	mov.f64 	%fd276, 0d0000000000000000;
	mul.rn.f64 	%fd277, %fd39, %fd276;
	selp.f64 	%fd49, %fd277, %fd39, %p15;
	{
	.reg .b32 %temp; 
	mov.b64 	{%r259, %temp}, %fd49;
	}
	{
	.reg .b32 %temp; 
	mov.b64 	{%temp, %r260}, %fd49;
	}
	add.s32 	%r261, %r260, 1048576;
	mov.b64 	%fd278, {%r259, %r261};
	cvt.rni.f64.f64 	%fd279, %fd278;
	cvt.rzi.s64.f64 	%rd23, %fd279;
	cvt.u32.u64 	%r262, %rd23;
	fma.rn.f64 	%fd280, %fd279, 0dBFE0000000000000, %fd49;
	mul.f64 	%fd281, %fd280, 0d3CA1A62633145C07;
	fma.rn.f64 	%fd282, %fd280, 0d400921FB54442D18, %fd281;
	mul.rn.f64 	%fd283, %fd282, %fd282;
	fma.rn.f64 	%fd284, %fd283, 0dBDA8FF8320FD8164, 0d3E21EEA7C1EF8528;
	fma.rn.f64 	%fd285, %fd284, %fd283, 0dBE927E4F8E06E6D9;
	fma.rn.f64 	%fd286, %fd285, %fd283, 0d3EFA01A019DDBCE9;
	fma.rn.f64 	%fd287, %fd286, %fd283, 0dBF56C16C16C15D47;
	fma.rn.f64 	%fd288, %fd287, %fd283, 0d3FA5555555555551;
	fma.rn.f64 	%fd289, %fd288, %fd283, 0dBFE0000000000000;
	fma.rn.f64 	%fd290, %fd289, %fd283, 0d3FF0000000000000;
	fma.rn.f64 	%fd291, %fd283, 0d3DE5DB65F9785EBA, 0dBE5AE5F12CB0D246;
	fma.rn.f64 	%fd292, %fd291, %fd283, 0d3EC71DE369ACE392;
	fma.rn.f64 	%fd293, %fd292, %fd283, 0dBF2A01A019DB62A1;
	fma.rn.f64 	%fd294, %fd293, %fd283, 0d3F81111111110818;
	fma.rn.f64 	%fd295, %fd294, %fd283, 0dBFC5555555555554;
	fma.rn.f64 	%fd296, %fd295, %fd283, 0d0000000000000000;
	fma.rn.f64 	%fd297, %fd296, %fd282, %fd282;
	and.b64  	%rd24, %rd23, 1;
	setp.eq.b64 	%p16, %rd24, 1;
	{
	.reg .b32 %temp; 
	mov.b64 	{%temp, %r263}, %fd297;
	}
	{
	.reg .b32 %temp; 
	mov.b64 	{%r264, %temp}, %fd297;
	}
	xor.b32  	%r265, %r263, -2147483648;
	mov.b64 	%fd298, {%r264, %r265};
	selp.f64 	%fd697, %fd290, %fd297, %p16;
	selp.f64 	%fd698, %fd298, %fd290, %p16;
	and.b32  	%r266, %r262, 2;
	setp.eq.s32 	%p17, %r266, 0;
	@%p17 bra 	$L__BB1_35;
	{
	.reg .b32 %temp; 
	mov.b64 	{%temp, %r267}, %fd697;
	}
	{
	.reg .b32 %temp; 
	mov.b64 	{%r268, %temp}, %fd697;
	}
	xor.b32  	%r269, %r267, -2147483648;
	mov.b64 	%fd697, {%r268, %r269};
	{
	.reg .b32 %temp; 
	mov.b64 	{%temp, %r270}, %fd698;
	}
	{
	.reg .b32 %temp; 
	mov.b64 	{%r271, %temp}, %fd698;
	}
	xor.b32  	%r272, %r270, -2147483648;
	mov.b64 	%fd698, {%r271, %r272};
$L__BB1_35:
	sqrt.rn.f64 	%fd299, %fd48;
	mov.f64 	%fd300, 0d0000000000000000;
	add.rn.f64 	%fd301, %fd698, %fd300;
	cvt.rzi.f64.f64 	%fd302, %fd49;
	setp.eq.f64 	%p18, %fd49, %fd302;
	mul.rn.f64 	%fd303, %fd49, %fd300;
	selp.f64 	%fd304, %fd303, %fd697, %p18;
	mul.f64 	%fd712, %fd299, %fd304;
	mul.f64 	%fd92, %fd299, %fd301;
	mov.b32 	%r680, 0;
	mov.f64 	%fd711, %fd92;
	bra.uni 	$L__BB1_40;
$L__BB1_36:
	fma.rn.f64 	%fd371, %fd701, 0d7FF0000000000000, 0d7FF0000000000000;
	{
	.reg .b32 %temp; 
	mov.b64 	{%temp, %r370}, %fd701;
	}
	and.b32  	%r371, %r370, 2147483647;
	setp.eq.s32 	%p29, %r371, 0;
	selp.f64 	%fd703, 0dFFF0000000000000, %fd371, %p29;
$L__BB1_37:
	mul.f64 	%fd72, %fd703, 0dC000000000000000;
	{
	.reg .b32 %temp; 
	mov.b64 	{%temp, %r381}, %fd63;
	}
	shl.b32 	%r382, %r381, 1;
	setp.gt.u32 	%p31, %r382, -2038431744;
	mov.f64 	%fd404, 0d0000000000000000;
	mul.rn.f64 	%fd405, %fd63, %fd404;
	selp.f64 	%fd73, %fd405, %fd63, %p31;
	{
	.reg .b32 %temp; 
	mov.b64 	{%r383, %temp}, %fd73;
	}
	{
	.reg .b32 %temp; 
	mov.b64 	{%temp, %r384}, %fd73;
	}
	add.s32 	%r385, %r384, 1048576;
	mov.b64 	%fd406, {%r383, %r385};
	cvt.rni.f64.f64 	%fd407, %fd406;
	cvt.rzi.s64.f64 	%rd39, %fd407;
	cvt.u32.u64 	%r386, %rd39;
	fma.rn.f64 	%fd408, %fd407, 0dBFE0000000000000, %fd73;
	mul.f64 	%fd409, %fd408, 0d3CA1A62633145C07;
	fma.rn.f64 	%fd410, %fd408, 0d400921FB54442D18, %fd409;
	mul.rn.f64 	%fd411, %fd410, %fd410;
	fma.rn.f64 	%fd412, %fd411, 0dBDA8FF8320FD8164, 0d3E21EEA7C1EF8528;
	fma.rn.f64 	%fd413, %fd412, %fd411, 0dBE927E4F8E06E6D9;
	fma.rn.f64 	%fd414, %fd413, %fd411, 0d3EFA01A019DDBCE9;
	fma.rn.f64 	%fd415, %fd414, %fd411, 0dBF56C16C16C15D47;
	fma.rn.f64 	%fd416, %fd415, %fd411, 0d3FA5555555555551;
	fma.rn.f64 	%fd417, %fd416, %fd411, 0dBFE0000000000000;
	fma.rn.f64 	%fd418, %fd417, %fd411, 0d3FF0000000000000;
	fma.rn.f64 	%fd419, %fd411, 0d3DE5DB65F9785EBA, 0dBE5AE5F12CB0D246;
	fma.rn.f64 	%fd420, %fd419, %fd411, 0d3EC71DE369ACE392;
	fma.rn.f64 	%fd421, %fd420, %fd411, 0dBF2A01A019DB62A1;
	fma.rn.f64 	%fd422, %fd421, %fd411, 0d3F81111111110818;
	fma.rn.f64 	%fd423, %fd422, %fd411, 0dBFC5555555555554;
	fma.rn.f64 	%fd424, %fd423, %fd411, 0d0000000000000000;
	fma.rn.f64 	%fd425, %fd424, %fd410, %fd410;
	and.b64  	%rd40, %rd39, 1;
	setp.eq.b64 	%p32, %rd40, 1;
	{
	.reg .b32 %temp; 
	mov.b64 	{%temp, %r387}, %fd425;
	}
	{
	.reg .b32 %temp; 
	mov.b64 	{%r388, %temp}, %fd425;
	}
	xor.b32  	%r389, %r387, -2147483648;
	mov.b64 	%fd426, {%r388, %r389};
	selp.f64 	%fd704, %fd418, %fd425, %p32;
	selp.f64 	%fd705, %fd426, %fd418, %p32;
	and.b32  	%r390, %r386, 2;
	setp.eq.s32 	%p33, %r390, 0;
	@%p33 bra 	$L__BB1_39;
	{
	.reg .b32 %temp; 
	mov.b64 	{%temp, %r391}, %fd704;
	}
	{
	.reg .b32 %temp; 
	mov.b64 	{%r392, %temp}, %fd704;
	}
	xor.b32  	%r393, %r391, -2147483648;
	mov.b64 	%fd704, {%r392, %r393};
	{
	.reg .b32 %temp; 
	mov.b64 	{%temp, %r394}, %fd705;
	}
	{
	.reg .b32 %temp; 
	mov.b64 	{%r395, %temp}, %fd705;
	}
	xor.b32  	%r396, %r394, -2147483648;
	mov.b64 	%fd705, {%r395, %r396};
$L__BB1_39:
	sqrt.rn.f64 	%fd427, %fd72;
	mov.f64 	%fd428, 0d0000000000000000;
	add.rn.f64 	%fd429, %fd705, %fd428;
	cvt.rzi.f64.f64 	%fd430, %fd73;
	setp.eq.f64 	%p34, %fd73, %fd430;
	mul.rn.f64 	%fd431, %fd73, %fd428;
	selp.f64 	%fd432, %fd431, %fd704, %p34;
	mul.f64 	%fd711, %fd427, %fd432;
	mul.f64 	%fd92, %fd427, %fd429;
	mov.b32 	%r680, 1;
$L__BB1_40:
	ld.param.u64 	%rd81, [_Z11scatterStepPfS_iP17curandStateXORWOW_param_0];
	cvta.to.global.u64 	%rd41, %rd81;
	mul.wide.s32 	%rd42, %r1, 4;
	add.s64 	%rd43, %rd41, %rd42;
	ld.global.f32 	%f2, [%rd43];
	abs.f32 	%f3, %f2;
	setp.geu.f32 	%p35, %f3, 0f41200000;
	@%p35 bra 	$L__BB1_82;
	ld.param.u64 	%rd83, [_Z11scatterStepPfS_iP17curandStateXORWOW_param_1];
	shl.b32 	%r399, %r148, 1;
	add.s32 	%r400, %r1, %r399;
	cvta.to.global.u64 	%rd44, %rd83;
	mul.wide.s32 	%rd45, %r400, 4;
	add.s64 	%rd3, %rd44, %rd45;
	mov.b32 	%r401, 1127219200;
	mov.b32 	%r402, -2147483648;
	mov.b64 	%fd87, {%r402, %r401};
$L__BB1_42:
	ld.param.u64 	%rd82, [_Z11scatterStepPfS_iP17curandStateXORWOW_param_0];
	cvt.rn.f32.f64 	%f4, %fd711;
	cvt.rn.f32.f64 	%f5, %fd712;
	cvt.rn.f32.f64 	%f6, %fd713;
	cvt.rn.f32.f64 	%f7, %fd714;
	ld.global.f32 	%f8, [%rd3];
	add.f32 	%f9, %f8, %f6;
	st.global.f32 	[%rd3], %f9;
	ld.global.f32 	%f10, [%rd3+4];
	add.f32 	%f11, %f10, %f5;
	st.global.f32 	[%rd3+4], %f11;
	ld.global.f32 	%f12, [%rd3+8];
	add.f32 	%f13, %f12, %f4;
	st.global.f32 	[%rd3+8], %f13;
	cvta.to.global.u64 	%rd46, %rd82;
	mov.u32 	%r403, %ctaid.x;
	mov.u32 	%r404, %ntid.x;
	mov.u32 	%r405, %tid.x;
	mad.lo.s32 	%r406, %r403, %r404, %r405;
	mul.wide.s32 	%rd47, %r406, 4;
	add.s64 	%rd48, %rd46, %rd47;
	ld.global.f32 	%f14, [%rd48];
	add.f32 	%f1, %f14, %f7;
	st.global.f32 	[%rd48], %f1;
	setp.eq.s32 	%p36, %r680, 1;
	@%p36 bra 	$L__BB1_58;
	shr.u32 	%r408, %r675, 2;
	xor.b32  	%r409, %r408, %r675;
	shl.b32 	%r410, %r679, 4;
	shl.b32 	%r411, %r409, 1;
	xor.b32  	%r412, %r410, %r411;
	xor.b32  	%r413, %r412, %r679;
	xor.b32  	%r80, %r413, %r409;
	add.s32 	%r414, %r674, %r80;
	add.s32 	%r415, %r414, 362437;
	shr.u32 	%r416, %r676, 2;
	xor.b32  	%r417, %r416, %r676;
	shl.b32 	%r418, %r80, 4;
	shl.b32 	%r419, %r417, 1;
	xor.b32  	%r420, %r419, %r418;
	xor.b32  	%r421, %r420, %r417;
	xor.b32  	%r81, %r421, %r80;
	add.s32 	%r422, %r674, %r81;
	add.s32 	%r423, %r422, 724874;
	shr.u32 	%r424, %r677, 2;
	xor.b32  	%r425, %r424, %r677;
	shl.b32 	%r426, %r81, 4;
	shl.b32 	%r427, %r425, 1;
	xor.b32  	%r428, %r427, %r426;
	xor.b32  	%r429, %r428, %r425;
	xor.b32  	%r82, %r429, %r81;
	add.s32 	%r430, %r674, %r82;
	add.s32 	%r431, %r430, 1087311;
	shr.u32 	%r432, %r678, 2;
	xor.b32  	%r433, %r432, %r678;
	shl.b32 	%r434, %r82, 4;
	shl.b32 	%r435, %r433, 1;
	xor.b32  	%r436, %r435, %r434;
	xor.b32  	%r437, %r436, %r433;
	xor.b32  	%r675, %r437, %r82;
	add.s32 	%r438, %r674, %r675;
	add.s32 	%r439, %r438, 1449748;
	cvt.u64.u32 	%rd49, %r415;
	mul.wide.u32 	%rd50, %r423, 2097152;
	xor.b64  	%rd51, %rd50, %rd49;
	cvt.rn.f64.u64 	%fd433, %rd51;
	fma.rn.f64 	%fd716, %fd433, 0d3CA0000000000000, 0d3C90000000000000;
	cvt.u64.u32 	%rd52, %r431;
	mul.wide.u32 	%rd53, %r439, 2097152;
	xor.b64  	%rd54, %rd53, %rd52;
	cvt.rn.f64.u64 	%fd434, %rd54;
	fma.rn.f64 	%fd94, %fd434, 0d3CB0000000000000, 0d3CA0000000000000;
	{
	.reg .b32 %temp; 
	mov.b64 	{%temp, %r681}, %fd716;
	}
	{
	.reg .b32 %temp; 
	mov.b64 	{%r682, %temp}, %fd716;
	}
	setp.gt.s32 	%p37, %r681, 1048575;
	mov.b32 	%r683, -1023;
	@%p37 bra 	$L__BB1_45;
	mul.f64 	%fd716, %fd716, 0d4350000000000000;
	{
	.reg .b32 %temp; 
	mov.b64 	{%temp, %r681}, %fd716;
	}
	{
	.reg .b32 %temp; 
	mov.b64 	{%r682, %temp}, %fd716;
	}
	mov.b32 	%r683, -1077;
$L__BB1_45:
	add.s32 	%r441, %r681, -1;
	setp.gt.u32 	%p38, %r441, 2146435070;
	@%p38 bra 	$L__BB1_49;
	shr.u32 	%r444, %r681, 20;
	add.s32 	%r684, %r683, %r444;
	and.b32  	%r445, %r681, 1048575;
	or.b32  	%r446, %r445, 1072693248;
	mov.b64 	%fd717, {%r682, %r446};
	setp.lt.u32 	%p40, %r446, 1073127583;
	@%p40 bra 	$L__BB1_48;
	{
	.reg .b32 %temp; 
	mov.b64 	{%r447, %temp}, %fd717;
	}
	{
	.reg .b32 %temp; 
	mov.b64 	{%temp, %r448}, %fd717;
	}
	add.s32 	%r449, %r448, -1048576;
	mov.b64 	%fd717, {%r447, %r449};
	add.s32 	%r684, %r684, 1;
$L__BB1_48:
	add.f64 	%fd436, %fd717, 0dBFF0000000000000;
	add.f64 	%fd437, %fd717, 0d3FF0000000000000;
	rcp.approx.ftz.f64 	%fd438, %fd437;
	neg.f64 	%fd439, %fd437;
	fma.rn.f64 	%fd440, %fd439, %fd438, 0d3FF0000000000000;
	fma.rn.f64 	%fd441, %fd440, %fd440, %fd440;
	fma.rn.f64 	%fd442, %fd441, %fd438, %fd438;
	mul.f64 	%fd443, %fd436, %fd442;
	fma.rn.f64 	%fd444, %fd436, %fd442, %fd443;
	mul.f64 	%fd445, %fd444, %fd444;
	fma.rn.f64 	%fd446, %fd445, 0d3EB1380B3AE80F1E, 0d3ED0EE258B7A8B04;
	fma.rn.f64 	%fd447, %fd446, %fd445, 0d3EF3B2669F02676F;
	fma.rn.f64 	%fd448, %fd447, %fd445, 0d3F1745CBA9AB0956;
	fma.rn.f64 	%fd449, %fd448, %fd445, 0d3F3C71C72D1B5154;
	fma.rn.f64 	%fd450, %fd449, %fd445, 0d3F624924923BE72D;
	fma.rn.f64 	%fd451, %fd450, %fd445, 0d3F8999999999A3C4;
	fma.rn.f64 	%fd452, %fd451, %fd445, 0d3FB5555555555554;
	sub.f64 	%fd453, %fd436, %fd444;
	add.f64 	%fd454, %fd453, %fd453;
	neg.f64 	%fd455, %fd444;
	fma.rn.f64 	%fd456, %fd455, %fd436, %fd454;
	mul.f64 	%fd457, %fd442, %fd456;
	mul.f64 	%fd458, %fd445, %fd452;
	fma.rn.f64 	%fd459, %fd458, %fd444, %fd457;
	xor.b32  	%r450, %r684, -2147483648;
	mov.b32 	%r451, 1127219200;
	mov.b64 	%fd460, {%r450, %r451};
	sub.f64 	%fd461, %fd460, %fd87;
	fma.rn.f64 	%fd462, %fd461, 0d3FE62E42FEFA39EF, %fd444;
	fma.rn.f64 	%fd463, %fd461, 0dBFE62E42FEFA39EF, %fd462;
	sub.f64 	%fd464, %fd463, %fd444;
	sub.f64 	%fd465, %fd459, %fd464;
	fma.rn.f64 	%fd466, %fd461, 0d3C7ABC9E3B39803F, %fd465;
	add.f64 	%fd718, %fd462, %fd466;
	bra.uni 	$L__BB1_50;
$L__BB1_49:
	fma.rn.f64 	%fd435, %fd716, 0d7FF0000000000000, 0d7FF0000000000000;
	{
	.reg .b32 %temp; 
	mov.b64 	{%temp, %r442}, %fd716;
	}
	and.b32  	%r443, %r442, 2147483647;
	setp.eq.s32 	%p39, %r443, 0;
	selp.f64 	%fd718, 0dFFF0000000000000, %fd435, %p39;
$L__BB1_50:
	mul.f64 	%fd103, %fd718, 0dC000000000000000;
	{
	.reg .b32 %temp; 
	mov.b64 	{%temp, %r452}, %fd94;
	}
	shl.b32 	%r453, %r452, 1;
	setp.gt.u32 	%p41, %r453, -2038431744;
	mov.f64 	%fd467, 0d0000000000000000;
	mul.rn.f64 	%fd468, %fd94, %fd467;
	selp.f64 	%fd104, %fd468, %fd94, %p41;
	{
	.reg .b32 %temp; 
	mov.b64 	{%r454, %temp}, %fd104;
	}
	{
	.reg .b32 %temp; 
	mov.b64 	{%temp, %r455}, %fd104;
	}
	add.s32 	%r456, %r455, 1048576;
	mov.b64 	%fd469, {%r454, %r456};
	cvt.rni.f64.f64 	%fd470, %fd469;
	cvt.rzi.s64.f64 	%rd55, %fd470;
	cvt.u32.u64 	%r457, %rd55;
	fma.rn.f64 	%fd471, %fd470, 0dBFE0000000000000, %fd104;
	mul.f64 	%fd472, %fd471, 0d3CA1A62633145C07;
	fma.rn.f64 	%fd473, %fd471, 0d400921FB54442D18, %fd472;
	mul.rn.f64 	%fd474, %fd473, %fd473;
	fma.rn.f64 	%fd475, %fd474, 0dBDA8FF8320FD8164, 0d3E21EEA7C1EF8528;
	fma.rn.f64 	%fd476, %fd475, %fd474, 0dBE927E4F8E06E6D9;
	fma.rn.f64 	%fd477, %fd476, %fd474, 0d3EFA01A019DDBCE9;
	fma.rn.f64 	%fd478, %fd477, %fd474, 0dBF56C16C16C15D47;
	fma.rn.f64 	%fd479, %fd478, %fd474, 0d3FA5555555555551;
	fma.rn.f64 	%fd480, %fd479, %fd474, 0dBFE0000000000000;
	fma.rn.f64 	%fd481, %fd480, %fd474, 0d3FF0000000000000;
	fma.rn.f64 	%fd482, %fd474, 0d3DE5DB65F9785EBA, 0dBE5AE5F12CB0D246;
	fma.rn.f64 	%fd483, %fd482, %fd474, 0d3EC71DE369ACE392;
	fma.rn.f64 	%fd484, %fd483, %fd474, 0dBF2A01A019DB62A1;
	fma.rn.f64 	%fd485, %fd484, %fd474, 0d3F81111111110818;
	fma.rn.f64 	%fd486, %fd485, %fd474, 0dBFC5555555555554;
	fma.rn.f64 	%fd487, %fd486, %fd474, 0d0000000000000000;
	fma.rn.f64 	%fd488, %fd487, %fd473, %fd473;
	and.b64  	%rd56, %rd55, 1;
	setp.eq.b64 	%p42, %rd56, 1;
	{
	.reg .b32 %temp; 
	mov.b64 	{%temp, %r458}, %fd488;
	}
	{
	.reg .b32 %temp; 
	mov.b64 	{%r459, %temp}, %fd488;
	}
	xor.b32  	%r460, %r458, -2147483648;
	mov.b64 	%fd489, {%r459, %r460};
	selp.f64 	%fd722, %fd481, %fd488, %p42;
	selp.f64 	%fd723, %fd489, %fd481, %p42;
	and.b32  	%r461, %r457, 2;
	setp.eq.s32 	%p43, %r461, 0;
	@%p43 bra 	$L__BB1_52;
	{
	.reg .b32 %temp; 
	mov.b64 	{%temp, %r462}, %fd722;
	}
	{
	.reg .b32 %temp; 
	mov.b64 	{%r463, %temp}, %fd722;
	}
	xor.b32  	%r464, %r462, -2147483648;
	mov.b64 	%fd722, {%r463, %r464};
	{
	.reg .b32 %temp; 
	mov.b64 	{%temp, %r465}, %fd723;
	}
	{
	.reg .b32 %temp; 
	mov.b64 	{%r466, %temp}, %fd723;
	}
	xor.b32  	%r467, %r465, -2147483648;
	mov.b64 	%fd723, {%r466, %r467};
$L__BB1_52:
	sqrt.rn.f64 	%fd490, %fd103;
	mov.f64 	%fd491, 0d0000000000000000;
	add.rn.f64 	%fd492, %fd723, %fd491;
	cvt.rzi.f64.f64 	%fd493, %fd104;
	setp.eq.f64 	%p44, %fd104, %fd493;
	mul.rn.f64 	%fd494, %fd104, %fd491;
	selp.f64 	%fd495, %fd494, %fd722, %p44;
	mul.f64 	%fd714, %fd490, %fd495;
	mul.f64 	%fd713, %fd490, %fd492;
	shr.u32 	%r469, %r679, 2;
	xor.b32  	%r470, %r469, %r679;
	shl.b32 	%r471, %r675, 4;
	shl.b32 	%r472, %r470, 1;
	xor.b32  	%r473, %r472, %r471;
	xor.b32  	%r474, %r473, %r470;
	xor.b32  	%r676, %r474, %r675;
	add.s32 	%r475, %r674, %r676;
	add.s32 	%r476, %r475, 1812185;
	shr.u32 	%r477, %r80, 2;
	xor.b32  	%r478, %r477, %r80;
	shl.b32 	%r479, %r676, 4;
	shl.b32 	%r480, %r478, 1;
	xor.b32  	%r481, %r480, %r479;
	xor.b32  	%r482, %r481, %r478;
	xor.b32  	%r677, %r482, %r676;
	add.s32 	%r483, %r674, %r677;
	add.s32 	%r484, %r483, 2174622;
	shr.u32 	%r485, %r81, 2;
	xor.b32  	%r486, %r485, %r81;
	shl.b32 	%r487, %r677, 4;
	shl.b32 	%r488, %r486, 1;
	xor.b32  	%r489, %r488, %r487;
	xor.b32  	%r490, %r489, %r486;
	xor.b32  	%r678, %r490, %r677;
	add.s32 	%r491, %r674, %r678;
	add.s32 	%r492, %r491, 2537059;
	shr.u32 	%r493, %r82, 2;
	xor.b32  	%r494, %r493, %r82;
	shl.b32 	%r495, %r678, 4;
	shl.b32 	%r496, %r494, 1;
	xor.b32  	%r497, %r496, %r495;
	xor.b32  	%r498, %r497, %r494;
	xor.b32  	%r679, %r498, %r678;
	add.s32 	%r674, %r674, 2899496;
	add.s32 	%r499, %r679, %r674;
	cvt.u64.u32 	%rd57, %r476;
	mul.wide.u32 	%rd58, %r484, 2097152;
	xor.b64  	%rd59, %rd58, %rd57;
	cvt.rn.f64.u64 	%fd496, %rd59;
	fma.rn.f64 	%fd724, %fd496, 0d3CA0000000000000, 0d3C90000000000000;
	cvt.u64.u32 	%rd60, %r492;
	mul.wide.u32 	%rd61, %r499, 2097152;
	xor.b64  	%rd62, %rd61, %rd60;
	cvt.rn.f64.u64 	%fd497, %rd62;
	fma.rn.f64 	%fd130, %fd497, 0d3CB0000000000000, 0d3CA0000000000000;
	{
	.reg .b32 %temp; 
	mov.b64 	{%temp, %r689}, %fd724;
	}
	{
	.reg .b32 %temp; 
	mov.b64 	{%r690, %temp}, %fd724;
	}
	setp.gt.s32 	%p45, %r689, 1048575;
	mov.b32 	%r691, -1023;
	@%p45 bra 	$L__BB1_54;
	mul.f64 	%fd724, %fd724, 0d4350000000000000;
	{
	.reg .b32 %temp; 
	mov.b64 	{%temp, %r689}, %fd724;
	}
	{
	.reg .b32 %temp; 
	mov.b64 	{%r690, %temp}, %fd724;
	}
	mov.b32 	%r691, -1077;
$L__BB1_54:
	add.s32 	%r501, %r689, -1;
	setp.gt.u32 	%p46, %r501, 2146435070;
	@%p46 bra 	$L__BB1_73;
	shr.u32 	%r504, %r689, 20;
	add.s32 	%r692, %r691, %r504;
	and.b32  	%r505, %r689, 1048575;
	or.b32  	%r506, %r505, 1072693248;
	mov.b64 	%fd725, {%r690, %r506};
	setp.lt.u32 	%p48, %r506, 1073127583;
	@%p48 bra 	$L__BB1_57;
	{
	.reg .b32 %temp; 
	mov.b64 	{%r507, %temp}, %fd725;
	}
	{
	.reg .b32 %temp; 
	mov.b64 	{%temp, %r508}, %fd725;
	}
	add.s32 	%r509, %r508, -1048576;
	mov.b64 	%fd725, {%r507, %r509};
	add.s32 	%r692, %r692, 1;
$L__BB1_57:
	add.f64 	%fd499, %fd725, 0dBFF0000000000000;
	add.f64 	%fd500, %fd725, 0d3FF0000000000000;
	rcp.approx.ftz.f64 	%fd501, %fd500;
	neg.f64 	%fd502, %fd500;
	fma.rn.f64 	%fd503, %fd502, %fd501, 0d3FF0000000000000;
	fma.rn.f64 	%fd504, %fd503, %fd503, %fd503;
	fma.rn.f64 	%fd505, %fd504, %fd501, %fd501;
	mul.f64 	%fd506, %fd499, %fd505;
	fma.rn.f64 	%fd507, %fd499, %fd505, %fd506;
	mul.f64 	%fd508, %fd507, %fd507;
	fma.rn.f64 	%fd509, %fd508, 0d3EB1380B3AE80F1E, 0d3ED0EE258B7A8B04;
	fma.rn.f64 	%fd510, %fd509, %fd508, 0d3EF3B2669F02676F;
	fma.rn.f64 	%fd511, %fd510, %fd508, 0d3F1745CBA9AB0956;
	fma.rn.f64 	%fd512, %fd511, %fd508, 0d3F3C71C72D1B5154;
	fma.rn.f64 	%fd513, %fd512, %fd508, 0d3F624924923BE72D;
	fma.rn.f64 	%fd514, %fd513, %fd508, 0d3F8999999999A3C4;
	fma.rn.f64 	%fd515, %fd514, %fd508, 0d3FB5555555555554;
	sub.f64 	%fd516, %fd499, %fd507;
	add.f64 	%fd517, %fd516, %fd516;
	neg.f64 	%fd518, %fd507;
	fma.rn.f64 	%fd519, %fd518, %fd499, %fd517;
	mul.f64 	%fd520, %fd505, %fd519;
	mul.f64 	%fd521, %fd508, %fd515;
	fma.rn.f64 	%fd522, %fd521, %fd507, %fd520;
	xor.b32  	%r510, %r692, -2147483648;
	mov.b32 	%r511, 1127219200;
	mov.b64 	%fd523, {%r510, %r511};
	sub.f64 	%fd524, %fd523, %fd87;
	fma.rn.f64 	%fd525, %fd524, 0d3FE62E42FEFA39EF, %fd507;
	fma.rn.f64 	%fd526, %fd524, 0dBFE62E42FEFA39EF, %fd525;
	sub.f64 	%fd527, %fd526, %fd507;
	sub.f64 	%fd528, %fd522, %fd527;
	fma.rn.f64 	%fd529, %fd524, 0d3C7ABC9E3B39803F, %fd528;
	add.f64 	%fd726, %fd525, %fd529;
	bra.uni 	$L__BB1_74;
$L__BB1_58:
	shr.u32 	%r530, %r675, 2;
	xor.b32  	%r531, %r530, %r675;
	shl.b32 	%r532, %r679, 4;
	shl.b32 	%r533, %r531, 1;
	xor.b32  	%r534, %r532, %r533;
	xor.b32  	%r535, %r534, %r679;
	xor.b32  	%r94, %r535, %r531;
	add.s32 	%r536, %r674, %r94;
	add.s32 	%r537, %r536, 362437;
	shr.u32 	%r538, %r676, 2;
	xor.b32  	%r539, %r538, %r676;
	shl.b32 	%r540, %r94, 4;
	shl.b32 	%r541, %r539, 1;
	xor.b32  	%r542, %r541, %r540;
	xor.b32  	%r543, %r542, %r539;
	xor.b32  	%r95, %r543, %r94;
	add.s32 	%r544, %r674, %r95;
	add.s32 	%r545, %r544, 724874;
	shr.u32 	%r546, %r677, 2;
	xor.b32  	%r547, %r546, %r677;
	shl.b32 	%r548, %r95, 4;
	shl.b32 	%r549, %r547, 1;
	xor.b32  	%r550, %r549, %r548;
	xor.b32  	%r551, %r550, %r547;
	xor.b32  	%r96, %r551, %r95;
	add.s32 	%r552, %r674, %r96;
	add.s32 	%r553, %r552, 1087311;
	shr.u32 	%r554, %r678, 2;
	xor.b32  	%r555, %r554, %r678;
	shl.b32 	%r556, %r96, 4;
	shl.b32 	%r557, %r555, 1;
	xor.b32  	%r558, %r557, %r556;
	xor.b32  	%r559, %r558, %r555;
	xor.b32  	%r675, %r559, %r96;
	add.s32 	%r560, %r674, %r675;
	add.s32 	%r561, %r560, 1449748;
	cvt.u64.u32 	%rd65, %r537;
	mul.wide.u32 	%rd66, %r545, 2097152;
	xor.b64  	%rd67, %rd66, %rd65;
	cvt.rn.f64.u64 	%fd559, %rd67;
	fma.rn.f64 	%fd719, %fd559, 0d3CA0000000000000, 0d3C90000000000000;
	cvt.u64.u32 	%rd68, %r553;
	mul.wide.u32 	%rd69, %r561, 2097152;
	xor.b64  	%rd70, %rd69, %rd68;
	cvt.rn.f64.u64 	%fd560, %rd70;
	fma.rn.f64 	%fd110, %fd560, 0d3CB0000000000000, 0d3CA0000000000000;
	{
	.reg .b32 %temp; 
	mov.b64 	{%temp, %r685}, %fd719;
	}
	{
	.reg .b32 %temp; 
	mov.b64 	{%r686, %temp}, %fd719;
	}
	setp.gt.s32 	%p53, %r685, 1048575;
	mov.b32 	%r687, -1023;
	@%p53 bra 	$L__BB1_60;
	mul.f64 	%fd719, %fd719, 0d4350000000000000;
	{
	.reg .b32 %temp; 
	mov.b64 	{%temp, %r685}, %fd719;
	}
	{
	.reg .b32 %temp; 
	mov.b64 	{%r686, %temp}, %fd719;
	}
	mov.b32 	%r687, -1077;
$L__BB1_60:
	add.s32 	%r563, %r685, -1;
	setp.gt.u32 	%p54, %r563, 2146435070;
	@%p54 bra 	$L__BB1_64;
	shr.u32 	%r566, %r685, 20;
	add.s32 	%r688, %r687, %r566;
	and.b32  	%r567, %r685, 1048575;
	or.b32  	%r568, %r567, 1072693248;
	mov.b64 	%fd720, {%r686, %r568};
	setp.lt.u32 	%p56, %r568, 1073127583;
	@%p56 bra 	$L__BB1_63;
	{
	.reg .b32 %temp; 
	mov.b64 	{%r569, %temp}, %fd720;
	}
	{
	.reg .b32 %temp; 
	mov.b64 	{%temp, %r570}, %fd720;
	}
	add.s32 	%r571, %r570, -1048576;
	mov.b64 	%fd720, {%r569, %r571};
	add.s32 	%r688, %r688, 1;
$L__BB1_63:
	add.f64 	%fd562, %fd720, 0dBFF0000000000000;
	add.f64 	%fd563, %fd720, 0d3FF0000000000000;
	rcp.approx.ftz.f64 	%fd564, %fd563;
	neg.f64 	%fd565, %fd563;
	fma.rn.f64 	%fd566, %fd565, %fd564, 0d3FF0000000000000;
	fma.rn.f64 	%fd567, %fd566, %fd566, %fd566;
	fma.rn.f64 	%fd568, %fd567, %fd564, %fd564;
	mul.f64 	%fd569, %fd562, %fd568;
	fma.rn.f64 	%fd570, %fd562, %fd568, %fd569;
	mul.f64 	%fd571, %fd570, %fd570;
	fma.rn.f64 	%fd572, %fd571, 0d3EB1380B3AE80F1E, 0d3ED0EE258B7A8B04;
	fma.rn.f64 	%fd573, %fd572, %fd571, 0d3EF3B2669F02676F;
	fma.rn.f64 	%fd574, %fd573, %fd571, 0d3F1745CBA9AB0956;
	fma.rn.f64 	%fd575, %fd574, %fd571, 0d3F3C71C72D1B5154;
	fma.rn.f64 	%fd576, %fd575, %fd571, 0d3F624924923BE72D;
	fma.rn.f64 	%fd577, %fd576, %fd571, 0d3F8999999999A3C4;
	fma.rn.f64 	%fd578, %fd577, %fd571, 0d3FB5555555555554;
	sub.f64 	%fd579, %fd562, %fd570;
	add.f64 	%fd580, %fd579, %fd579;
	neg.f64 	%fd581, %fd570;
	fma.rn.f64 	%fd582, %fd581, %fd562, %fd580;
	mul.f64 	%fd583, %fd568, %fd582;
	mul.f64 	%fd584, %fd571, %fd578;
	fma.rn.f64 	%fd585, %fd584, %fd570, %fd583;
	xor.b32  	%r572, %r688, -2147483648;
	mov.b32 	%r573, 1127219200;
	mov.b64 	%fd586, {%r572, %r573};
	sub.f64 	%fd587, %fd586, %fd87;
	fma.rn.f64 	%fd588, %fd587, 0d3FE62E42FEFA39EF, %fd570;
	fma.rn.f64 	%fd589, %fd587, 0dBFE62E42FEFA39EF, %fd588;
	sub.f64 	%fd590, %fd589, %fd570;
	sub.f64 	%fd591, %fd585, %fd590;
	fma.rn.f64 	%fd592, %fd587, 0d3C7ABC9E3B39803F, %fd591;
	add.f64 	%fd721, %fd588, %fd592;
	bra.uni 	$L__BB1_65;
$L__BB1_64:
	fma.rn.f64 	%fd561, %fd719, 0d7FF0000000000000, 0d7FF0000000000000;
	{
	.reg .b32 %temp; 
	mov.b64 	{%temp, %r564}, %fd719;
	}
	and.b32  	%r565, %r564, 2147483647;
	setp.eq.s32 	%p55, %r565, 0;
	selp.f64 	%fd721, 0dFFF0000000000000, %fd561, %p55;
$L__BB1_65:
	mul.f64 	%fd119, %fd721, 0dC000000000000000;
	{
	.reg .b32 %temp; 
	mov.b64 	{%temp, %r574}, %fd110;
	}
	shl.b32 	%r575, %r574, 1;
	setp.gt.u32 	%p57, %r575, -2038431744;
	mov.f64 	%fd593, 0d0000000000000000;
	mul.rn.f64 	%fd594, %fd110, %fd593;
	selp.f64 	%fd120, %fd594, %fd110, %p57;
	{
	.reg .b32 %temp; 
	mov.b64 	{%r576, %temp}, %fd120;
	}
	{
	.reg .b32 %temp; 
	mov.b64 	{%temp, %r577}, %fd120;
	}
	add.s32 	%r578, %r577, 1048576;
	mov.b64 	%fd595, {%r576, %r578};
	cvt.rni.f64.f64 	%fd596, %fd595;
	cvt.rzi.s64.f64 	%rd71, %fd596;
	cvt.u32.u64 	%r579, %rd71;
	fma.rn.f64 	%fd597, %fd596, 0dBFE0000000000000, %fd120;
	mul.f64 	%fd598, %fd597, 0d3CA1A62633145C07;
	fma.rn.f64 	%fd599, %fd597, 0d400921FB54442D18, %fd598;
	mul.rn.f64 	%fd600, %fd599, %fd599;
	fma.rn.f64 	%fd601, %fd600, 0dBDA8FF8320FD8164, 0d3E21EEA7C1EF8528;
	fma.rn.f64 	%fd602, %fd601, %fd600, 0dBE927E4F8E06E6D9;
	fma.rn.f64 	%fd603, %fd602, %fd600, 0d3EFA01A019DDBCE9;
	fma.rn.f64 	%fd604, %fd603, %fd600, 0dBF56C16C16C15D47;
	fma.rn.f64 	%fd605, %fd604, %fd600, 0d3FA5555555555551;
	fma.rn.f64 	%fd606, %fd605, %fd600, 0dBFE0000000000000;
	fma.rn.f64 	%fd607, %fd606, %fd600, 0d3FF0000000000000;
	fma.rn.f64 	%fd608, %fd600, 0d3DE5DB65F9785EBA, 0dBE5AE5F12CB0D246;
	fma.rn.f64 	%fd609, %fd608, %fd600, 0d3EC71DE369ACE392;
	fma.rn.f64 	%fd610, %fd609, %fd600, 0dBF2A01A019DB62A1;
	fma.rn.f64 	%fd611, %fd610, %fd600, 0d3F81111111110818;
	fma.rn.f64 	%fd612, %fd611, %fd600, 0dBFC5555555555554;
	fma.rn.f64 	%fd613, %fd612, %fd600, 0d0000000000000000;
	fma.rn.f64 	%fd614, %fd613, %fd599, %fd599;
	and.b64  	%rd72, %rd71, 1;
	setp.eq.b64 	%p58, %rd72, 1;
	{
	.reg .b32 %temp; 
	mov.b64 	{%temp, %r580}, %fd614;
	}
	{
	.reg .b32 %temp; 
	mov.b64 	{%r581, %temp}, %fd614;
	}
	xor.b32  	%r582, %r580, -2147483648;
	mov.b64 	%fd615, {%r581, %r582};
	selp.f64 	%fd729, %fd607, %fd614, %p58;
	selp.f64 	%fd730, %fd615, %fd607, %p58;
	and.b32  	%r583, %r579, 2;
	setp.eq.s32 	%p59, %r583, 0;
	@%p59 bra 	$L__BB1_67;
	{
	.reg .b32 %temp; 
	mov.b64 	{%temp, %r584}, %fd729;
	}
	{
	.reg .b32 %temp; 
	mov.b64 	{%r585, %temp}, %fd729;
	}
	xor.b32  	%r586, %r584, -2147483648;
	mov.b64 	%fd729, {%r585, %r586};
	{
	.reg .b32 %temp; 
	mov.b64 	{%temp, %r587}, %fd730;
	}
	{
	.reg .b32 %temp; 
	mov.b64 	{%r588, %temp}, %fd730;
	}
	xor.b32  	%r589, %r587, -2147483648;
	mov.b64 	%fd730, {%r588, %r589};
$L__BB1_67:
	sqrt.rn.f64 	%fd616, %fd119;
	mov.f64 	%fd617, 0d0000000000000000;
	add.rn.f64 	%fd618, %fd730, %fd617;
	cvt.rzi.f64.f64 	%fd619, %fd120;
	setp.eq.f64 	%p60, %fd120, %fd619;
	mul.rn.f64 	%fd620, %fd120, %fd617;
	selp.f64 	%fd621, %fd620, %fd729, %p60;
	mul.f64 	%fd713, %fd616, %fd621;
	mul.f64 	%fd712, %fd616, %fd618;
	shr.u32 	%r591, %r679, 2;
	xor.b32  	%r592, %r591, %r679;
	shl.b32 	%r593, %r675, 4;
	shl.b32 	%r594, %r592, 1;
	xor.b32  	%r595, %r594, %r593;
	xor.b32  	%r596, %r595, %r592;
	xor.b32  	%r676, %r596, %r675;
	add.s32 	%r597, %r674, %r676;
	add.s32 	%r598, %r597, 1812185;
	shr.u32 	%r599, %r94, 2;
	xor.b32  	%r600, %r599, %r94;
	shl.b32 	%r601, %r676, 4;
	shl.b32 	%r602, %r600, 1;
	xor.b32  	%r603, %r602, %r601;
	xor.b32  	%r604, %r603, %r600;
	xor.b32  	%r677, %r604, %r676;
	add.s32 	%r605, %r674, %r677;
	add.s32 	%r606, %r605, 2174622;
	shr.u32 	%r607, %r95, 2;
	xor.b32  	%r608, %r607, %r95;
	shl.b32 	%r609, %r677, 4;
	shl.b32 	%r610, %r608, 1;
	xor.b32  	%r611, %r610, %r609;
	xor.b32  	%r612, %r611, %r608;
	xor.b32  	%r678, %r612, %r677;
	shr.u32 	%r613, %r96, 2;
	xor.b32  	%r614, %r613, %r96;
	shl.b32 	%r615, %r678, 4;
	shl.b32 	%r616, %r614, 1;
	xor.b32  	%r617, %r616, %r615;
	xor.b32  	%r618, %r617, %r614;
	xor.b32  	%r679, %r618, %r678;
	add.s32 	%r127, %r674, 2899496;
	cvt.u64.u32 	%rd73, %r598;
	mul.wide.u32 	%rd74, %r606, 2097152;
	xor.b64  	%rd75, %rd74, %rd73;
	cvt.rn.f64.u64 	%fd622, %rd75;
	fma.rn.f64 	%fd731, %fd622, 0d3CA0000000000000, 0d3C90000000000000;
	{
	.reg .b32 %temp; 
	mov.b64 	{%temp, %r693}, %fd731;
	}
	{
	.reg .b32 %temp; 
	mov.b64 	{%r694, %temp}, %fd731;
	}
	setp.gt.s32 	%p61, %r693, 1048575;
	mov.b32 	%r695, -1023;
	@%p61 bra 	$L__BB1_69;
	mul.f64 	%fd731, %fd731, 0d4350000000000000;
	{
	.reg .b32 %temp; 
	mov.b64 	{%temp, %r693}, %fd731;
	}
	{
	.reg .b32 %temp; 
	mov.b64 	{%r694, %temp}, %fd731;
	}
	mov.b32 	%r695, -1077;
$L__BB1_69:
	add.s32 	%r620, %r693, -1;
	setp.gt.u32 	%p62, %r620, 2146435070;
	@%p62 bra 	$L__BB1_77;
	shr.u32 	%r623, %r693, 20;
	add.s32 	%r696, %r695, %r623;
	and.b32  	%r624, %r693, 1048575;
	or.b32  	%r625, %r624, 1072693248;
	mov.b64 	%fd732, {%r694, %r625};
	setp.lt.u32 	%p64, %r625, 1073127583;
	@%p64 bra 	$L__BB1_72;
	{
	.reg .b32 %temp; 
	mov.b64 	{%r626, %temp}, %fd732;
	}
	{
	.reg .b32 %temp; 
	mov.b64 	{%temp, %r627}, %fd732;
	}
	add.s32 	%r628, %r627, -1048576;
	mov.b64 	%fd732, {%r626, %r628};
	add.s32 	%r696, %r696, 1;
$L__BB1_72:
	add.f64 	%fd624, %fd732, 0dBFF0000000000000;
	add.f64 	%fd625, %fd732, 0d3FF0000000000000;
	rcp.approx.ftz.f64 	%fd626, %fd625;
	neg.f64 	%fd627, %fd625;
	fma.rn.f64 	%fd628, %fd627, %fd626, 0d3FF0000000000000;
	fma.rn.f64 	%fd629, %fd628, %fd628, %fd628;
	fma.rn.f64 	%fd630, %fd629, %fd626, %fd626;
	mul.f64 	%fd631, %fd624, %fd630;
	fma.rn.f64 	%fd632, %fd624, %fd630, %fd631;
	mul.f64 	%fd633, %fd632, %fd632;
	fma.rn.f64 	%fd634, %fd633, 0d3EB1380B3AE80F1E, 0d3ED0EE258B7A8B04;
	fma.rn.f64 	%fd635, %fd634, %fd633, 0d3EF3B2669F02676F;
	fma.rn.f64 	%fd636, %fd635, %fd633, 0d3F1745CBA9AB0956;
	fma.rn.f64 	%fd637, %fd636, %fd633, 0d3F3C71C72D1B5154;
	fma.rn.f64 	%fd638, %fd637, %fd633, 0d3F624924923BE72D;
	fma.rn.f64 	%fd639, %fd638, %fd633, 0d3F8999999999A3C4;
	fma.rn.f64 	%fd640, %fd639, %fd633, 0d3FB5555555555554;
	sub.f64 	%fd641, %fd624, %fd632;
	add.f64 	%fd642, %fd641, %fd641;
	neg.f64 	%fd643, %fd632;
	fma.rn.f64 	%fd644, %fd643, %fd624, %fd642;
	mul.f64 	%fd645, %fd630, %fd644;
	mul.f64 	%fd646, %fd633, %fd640;
	fma.rn.f64 	%fd647, %fd646, %fd632, %fd645;
	xor.b32  	%r629, %r696, -2147483648;
	mov.b32 	%r630, 1127219200;
	mov.b64 	%fd648, {%r629, %r630};
	sub.f64 	%fd649, %fd648, %fd87;
	fma.rn.f64 	%fd650, %fd649, 0d3FE62E42FEFA39EF, %fd632;
	fma.rn.f64 	%fd651, %fd649, 0dBFE62E42FEFA39EF, %fd650;
	sub.f64 	%fd652, %fd651, %fd632;
	sub.f64 	%fd653, %fd647, %fd652;
	fma.rn.f64 	%fd654, %fd649, 0d3C7ABC9E3B39803F, %fd653;
	add.f64 	%fd733, %fd650, %fd654;
	bra.uni 	$L__BB1_78;
$L__BB1_73:
	fma.rn.f64 	%fd498, %fd724, 0d7FF0000000000000, 0d7FF0000000000000;
	{
	.reg .b32 %temp; 
	mov.b64 	{%temp, %r502}, %fd724;
	}
	and.b32  	%r503, %r502, 2147483647;
	setp.eq.s32 	%p47, %r503, 0;
	selp.f64 	%fd726, 0dFFF0000000000000, %fd498, %p47;
$L__BB1_74:
	mul.f64 	%fd139, %fd726, 0dC000000000000000;
	{
	.reg .b32 %temp; 
	mov.b64 	{%temp, %r512}, %fd130;
	}
	shl.b32 	%r513, %r512, 1;
	setp.gt.u32 	%p49, %r513, -2038431744;
	mov.f64 	%fd530, 0d0000000000000000;
	mul.rn.f64 	%fd531, %fd130, %fd530;
	selp.f64 	%fd140, %fd531, %fd130, %p49;
	{
	.reg .b32 %temp; 
	mov.b64 	{%r514, %temp}, %fd140;
	}
	{
	.reg .b32 %temp; 
	mov.b64 	{%temp, %r515}, %fd140;
	}
	add.s32 	%r516, %r515, 1048576;
	mov.b64 	%fd532, {%r514, %r516};
	cvt.rni.f64.f64 	%fd533, %fd532;
	cvt.rzi.s64.f64 	%rd63, %fd533;
	cvt.u32.u64 	%r517, %rd63;
	fma.rn.f64 	%fd534, %fd533, 0dBFE0000000000000, %fd140;
	mul.f64 	%fd535, %fd534, 0d3CA1A62633145C07;
	fma.rn.f64 	%fd536, %fd534, 0d400921FB54442D18, %fd535;
	mul.rn.f64 	%fd537, %fd536, %fd536;
	fma.rn.f64 	%fd538, %fd537, 0dBDA8FF8320FD8164, 0d3E21EEA7C1EF8528;
	fma.rn.f64 	%fd539, %fd538, %fd537, 0dBE927E4F8E06E6D9;
	fma.rn.f64 	%fd540, %fd539, %fd537, 0d3EFA01A019DDBCE9;
	fma.rn.f64 	%fd541, %fd540, %fd537, 0dBF56C16C16C15D47;
	fma.rn.f64 	%fd542, %fd541, %fd537, 0d3FA5555555555551;
	fma.rn.f64 	%fd543, %fd542, %fd537, 0dBFE0000000000000;
	fma.rn.f64 	%fd544, %fd543, %fd537, 0d3FF0000000000000;
	fma.rn.f64 	%fd545, %fd537, 0d3DE5DB65F9785EBA, 0dBE5AE5F12CB0D246;
	fma.rn.f64 	%fd546, %fd545, %fd537, 0d3EC71DE369ACE392;
	fma.rn.f64 	%fd547, %fd546, %fd537, 0dBF2A01A019DB62A1;
	fma.rn.f64 	%fd548, %fd547, %fd537, 0d3F81111111110818;
	fma.rn.f64 	%fd549, %fd548, %fd537, 0dBFC5555555555554;
	fma.rn.f64 	%fd550, %fd549, %fd537, 0d0000000000000000;
	fma.rn.f64 	%fd551, %fd550, %fd536, %fd536;
	and.b64  	%rd64, %rd63, 1;
	setp.eq.b64 	%p50, %rd64, 1;
	{
	.reg .b32 %temp; 
	mov.b64 	{%temp, %r518}, %fd551;
	}
	{
	.reg .b32 %temp; 
	mov.b64 	{%r519, %temp}, %fd551;
	}
	xor.b32  	%r520, %r518, -2147483648;
	mov.b64 	%fd552, {%r519, %r520};
	selp.f64 	%fd727, %fd544, %fd551, %p50;
	selp.f64 	%fd728, %fd552, %fd544, %p50;
	and.b32  	%r521, %r517, 2;
	setp.eq.s32 	%p51, %r521, 0;
	@%p51 bra 	$L__BB1_76;
	{
	.reg .b32 %temp; 
	mov.b64 	{%temp, %r522}, %fd727;
	}
	{
	.reg .b32 %temp; 
	mov.b64 	{%r523, %temp}, %fd727;
	}
	xor.b32  	%r524, %r522, -2147483648;
	mov.b64 	%fd727, {%r523, %r524};
	{
	.reg .b32 %temp; 
	mov.b64 	{%temp, %r525}, %fd728;
	}
	{
	.reg .b32 %temp; 
	mov.b64 	{%r526, %temp}, %fd728;
	}
	xor.b32  	%r527, %r525, -2147483648;
	mov.b64 	%fd728, {%r526, %r527};
$L__BB1_76:
	sqrt.rn.f64 	%fd553, %fd139;
	mov.f64 	%fd554, 0d0000000000000000;
	add.rn.f64 	%fd555, %fd728, %fd554;
	cvt.rzi.f64.f64 	%fd556, %fd140;
	setp.eq.f64 	%p52, %fd140, %fd556;
	mul.rn.f64 	%fd557, %fd140, %fd554;
	selp.f64 	%fd558, %fd557, %fd727, %p52;
	mul.f64 	%fd712, %fd553, %fd558;
	mul.f64 	%fd92, %fd553, %fd555;
	mov.b32 	%r680, 0;
	mov.f64 	%fd711, %fd92;
	bra.uni 	$L__BB1_81;
$L__BB1_77:
	fma.rn.f64 	%fd623, %fd731, 0d7FF0000000000000, 0d7FF0000000000000;
	{
	.reg .b32 %temp; 
	mov.b64 	{%temp, %r621}, %fd731;
	}
	and.b32  	%r622, %r621, 2147483647;
	setp.eq.s32 	%p63, %r622, 0;
	selp.f64 	%fd733, 0dFFF0000000000000, %fd623, %p63;
$L__BB1_78:
	mul.f64 	%fd162, %fd733, 0dC000000000000000;
	add.s32 	%r631, %r679, %r127;
	mul.wide.u32 	%rd76, %r631, 2097152;
	add.s32 	%r632, %r674, %r678;
	add.s32 	%r633, %r632, 2537059;
	cvt.u64.u32 	%rd77, %r633;
	xor.b64  	%rd78, %rd76, %rd77;
	cvt.rn.f64.u64 	%fd655, %rd78;
	fma.rn.f64 	%fd656, %fd655, 0d3CB0000000000000, 0d3CA0000000000000;
	{
	.reg .b32 %temp; 
	mov.b64 	{%temp, %r634}, %fd656;
	}
	shl.b32 	%r635, %r634, 1;
	setp.gt.u32 	%p65, %r635, -2038431744;
	mov.f64 	%fd657, 0d0000000000000000;
	mul.rn.f64 	%fd658, %fd656, %fd657;
	selp.f64 	%fd163, %fd658, %fd656, %p65;
	{
	.reg .b32 %temp; 
	mov.b64 	{%r636, %temp}, %fd163;
	}
	{
	.reg .b32 %temp; 
	mov.b64 	{%temp, %r637}, %fd163;
	}
	add.s32 	%r638, %r637, 1048576;
	mov.b64 	%fd659, {%r636, %r638};
	cvt.rni.f64.f64 	%fd660, %fd659;
	cvt.rzi.s64.f64 	%rd79, %fd660;
	cvt.u32.u64 	%r639, %rd79;
	fma.rn.f64 	%fd661, %fd660, 0dBFE0000000000000, %fd163;
	mul.f64 	%fd662, %fd661, 0d3CA1A62633145C07;
	fma.rn.f64 	%fd663, %fd661, 0d400921FB54442D18, %fd662;
	mul.rn.f64 	%fd664, %fd663, %fd663;
	fma.rn.f64 	%fd665, %fd664, 0dBDA8FF8320FD8164, 0d3E21EEA7C1EF8528;
	fma.rn.f64 	%fd666, %fd665, %fd664, 0dBE927E4F8E06E6D9;
	fma.rn.f64 	%fd667, %fd666, %fd664, 0d3EFA01A019DDBCE9;
	fma.rn.f64 	%fd668, %fd667, %fd664, 0dBF56C16C16C15D47;
	fma.rn.f64 	%fd669, %fd668, %fd664, 0d3FA5555555555551;
	fma.rn.f64 	%fd670, %fd669, %fd664, 0dBFE0000000000000;
	fma.rn.f64 	%fd671, %fd670, %fd664, 0d3FF0000000000000;
	fma.rn.f64 	%fd672, %fd664, 0d3DE5DB65F9785EBA, 0dBE5AE5F12CB0D246;
	fma.rn.f64 	%fd673, %fd672, %fd664, 0d3EC71DE369ACE392;
	fma.rn.f64 	%fd674, %fd673, %fd664, 0dBF2A01A019DB62A1;
	fma.rn.f64 	%fd675, %fd674, %fd664, 0d3F81111111110818;
	fma.rn.f64 	%fd676, %fd675, %fd664, 0dBFC5555555555554;
	fma.rn.f64 	%fd677, %fd676, %fd664, 0d0000000000000000;
	fma.rn.f64 	%fd678, %fd677, %fd663, %fd663;
	and.b64  	%rd80, %rd79, 1;
	setp.eq.b64 	%p66, %rd80, 1;
	{
	.reg .b32 %temp; 
	mov.b64 	{%temp, %r640}, %fd678;
	}
	{
	.reg .b32 %temp; 
	mov.b64 	{%r641, %temp}, %fd678;
	}
	xor.b32  	%r642, %r640, -2147483648;
	mov.b64 	%fd679, {%r641, %r642};
	selp.f64 	%fd734, %fd671, %fd678, %p66;
	selp.f64 	%fd735, %fd679, %fd671, %p66;
	and.b32  	%r643, %r639, 2;
	setp.eq.s32 	%p67, %r643, 0;
	@%p67 bra 	$L__BB1_80;
	{
	.reg .b32 %temp; 
	mov.b64 	{%temp, %r644}, %fd734;
	}
	{
	.reg .b32 %temp; 
	mov.b64 	{%r645, %temp}, %fd734;
	}
	xor.b32  	%r646, %r644, -2147483648;
	mov.b64 	%fd734, {%r645, %r646};
	{
	.reg .b32 %temp; 
	mov.b64 	{%temp, %r647}, %fd735;
	}
	{
	.reg .b32 %temp; 
	mov.b64 	{%r648, %temp}, %fd735;
	}
	xor.b32  	%r649, %r647, -2147483648;
	mov.b64 	%fd735, {%r648, %r649};
$L__BB1_80:
	sqrt.rn.f64 	%fd680, %fd162;
	mov.f64 	%fd681, 0d0000000000000000;
	add.rn.f64 	%fd682, %fd735, %fd681;
	cvt.rzi.f64.f64 	%fd683, %fd163;
	setp.eq.f64 	%p68, %fd163, %fd683;
	mul.rn.f64 	%fd684, %fd163, %fd681;
	selp.f64 	%fd685, %fd684, %fd734, %p68;
	mul.f64 	%fd711, %fd680, %fd685;
	mul.f64 	%fd171, %fd680, %fd682;
	mov.b32 	%r680, 1;
	mov.f64 	%fd714, %fd92;
	mov.f64 	%fd92, %fd171;
	mov.u32 	%r674, %r127;
$L__BB1_81:
	abs.f32 	%f15, %f1;
	setp.lt.f32 	%p69, %f15, 0f41200000;
	@%p69 bra 	$L__BB1_42;
$L__BB1_82:
	ret;

}


// ===== COMPILED SASS (sm_100) =====

	.target	sm_100

	.elftype	@"ET_EXEC"


//--------------------- .note.nv.tkinfo           --------------------------
	.section	.note.nv.tkinfo,"",@"SHT_NOTE"
	.sectionflags	@"SHF_NOTE_NV_TKINFO"
	.tkinfo
        /*0018*/ 	.word	0x00000002
        /*0030*/ 	.string	""
        /*0030*/ 	.string	"ptxas"
        /*0030*/ 	.string	"Cuda compilation tools, release 13.0, V13.0.88"
        /*0030*/ 	.string	"Build cuda_13.0.r13.0/compiler.36424714_0"
        /*0030*/ 	.string	"-arch sm_100 -m 64 "



//--------------------- .note.nv.cuinfo           --------------------------
	.section	.note.nv.cuinfo,"",@"SHT_NOTE"
	.sectionflags	@"SHF_NOTE_NV_CUINFO"
        /*0018*/ 	.short	0x0002
        /*001a*/ 	.short	0x0064
        /*001c*/ 	.short	0x0082
	.zero		2


//--------------------- .nv.info                  --------------------------
	.section	.nv.info,"",@"SHT_CUDA_INFO"
	.align	4


	//----- nvinfo : EIATTR_REGCOUNT
	.align		4
        /*0000*/ 	.byte	0x04, 0x2f
        /*0002*/ 	.short	(.L_10 - .L_9)
	.align		4
.L_9:
        /*0004*/ 	.word	index@(_Z7initRNGP17curandStateXORWOWj)
        /*0008*/ 	.word	0x0000001f


	//----- nvinfo : EIATTR_FRAME_SIZE
	.align		4
.L_10:
        /*000c*/ 	.byte	0x04, 0x11
        /*000e*/ 	.short	(.L_12 - .L_11)
	.align		4
.L_11:
        /*0010*/ 	.word	index@(_Z7initRNGP17curandStateXORWOWj)
        /*0014*/ 	.word	0x00000000


	//----- nvinfo : EIATTR_REGCOUNT
	.align		4
.L_12:
        /*0018*/ 	.byte	0x04, 0x2f
        /*001a*/ 	.short	(.L_14 - .L_13)
	.align		4
.L_13:
        /*001c*/ 	.word	index@(_Z11scatterStepPfS_iP17curandStateXORWOW)
        /*0020*/ 	.word	0x00000028


	//----- nvinfo : EIATTR_FRAME_SIZE
	.align		4
.L_14:
        /*0024*/ 	.byte	0x04, 0x11
        /*0026*/ 	.short	(.L_16 - .L_15)
	.align		4
.L_15:
        /*0028*/ 	.word	index@($__internal_0_$__cuda_sm20_dsqrt_rn_f64_mediumpath_v1)
        /*002c*/ 	.word	0x00000000


	//----- nvinfo : EIATTR_FRAME_SIZE
	.align		4
.L_16:
        /*0030*/ 	.byte	0x04, 0x11
        /*0032*/ 	.short	(.L_18 - .L_17)
	.align		4
.L_17:
        /*0034*/ 	.word	index@(_Z11scatterStepPfS_iP17curandStateXORWOW)
        /*0038*/ 	.word	0x00000000


	//----- nvinfo : EIATTR_MIN_STACK_SIZE
	.align		4
.L_18:
        /*003c*/ 	.byte	0x04, 0x12
        /*003e*/ 	.short	(.L_20 - .L_19)
	.align		4
.L_19:
        /*0040*/ 	.word	index@(_Z11scatterStepPfS_iP17curandStateXORWOW)
        /*0044*/ 	.word	0x00000000


	//----- nvinfo : EIATTR_MIN_STACK_SIZE
	.align		4
.L_20:
        /*0048*/ 	.byte	0x04, 0x12
        /*004a*/ 	.short	(.L_22 - .L_21)
	.align		4
.L_21:
        /*004c*/ 	.word	index@(_Z7initRNGP17curandStateXORWOWj)
        /*0050*/ 	.word	0x00000000
.L_22:


//--------------------- .nv.compat                --------------------------
	.section	.nv.compat,"",@"SHT_CUDA_COMPAT_INFO"
	.align	4
        /*0000*/ 	.byte	0x02, 0x09, 0x00, 0x00, 0x02, 0x02, 0x01, 0x00, 0x02, 0x05, 0x05, 0x00, 0x03, 0x07, 0x01, 0x01
        /*0010*/ 	.byte	0x02, 0x03, 0x00, 0x00, 0x02, 0x06, 0x01, 0x00, 0x04, 0x0b, 0x08, 0x00, 0x01, 0x00, 0x00, 0x00
        /*0020*/ 	.byte	0x00, 0x00, 0x00, 0x00


//--------------------- .nv.info._Z11scatterStepPfS_iP17curandStateXORWOW --------------------------
	.section	.nv.info._Z11scatterStepPfS_iP17curandStateXORWOW,"",@"SHT_CUDA_INFO"
	.sectionflags	@""
	.align	4


	//----- nvinfo : EIATTR_CUDA_API_VERSION
	.align		4
        /*0000*/ 	.byte	0x04, 0x37
        /*0002*/ 	.short	(.L_24 - .L_23)
.L_23:
        /*0004*/ 	.word	0x00000082


	//----- nvinfo : EIATTR_KPARAM_INFO
	.align		4
.L_24:
        /*0008*/ 	.byte	0x04, 0x17
        /*000a*/ 	.short	(.L_26 - .L_25)
.L_25:
        /*000c*/ 	.word	0x00000000
        /*0010*/ 	.short	0x0003
        /*0012*/ 	.short	0x0018
        /*0014*/ 	.byte	0x00, 0xf5, 0x21, 0x00


	//----- nvinfo : EIATTR_KPARAM_INFO
	.align		4
.L_26:
        /*0018*/ 	.byte	0x04, 0x17
        /*001a*/ 	.short	(.L_28 - .L_27)
.L_27:
        /*001c*/ 	.word	0x00000000
        /*0020*/ 	.short	0x0002
        /*0022*/ 	.short	0x0010
        /*0024*/ 	.byte	0x00, 0xf0, 0x11, 0x00


	//----- nvinfo : EIATTR_KPARAM_INFO
	.align		4
.L_28:
        /*0028*/ 	.byte	0x04, 0x17
        /*002a*/ 	.short	(.L_30 - .L_29)
.L_29:
        /*002c*/ 	.word	0x00000000
        /*0030*/ 	.short	0x0001
        /*0032*/ 	.short	0x0008
        /*0034*/ 	.byte	0x00, 0xf5, 0x21, 0x00


	//----- nvinfo : EIATTR_KPARAM_INFO
	.align		4
.L_30:
        /*0038*/ 	.byte	0x04, 0x17
        /*003a*/ 	.short	(.L_32 - .L_31)
.L_31:
        /*003c*/ 	.word	0x00000000
        /*0040*/ 	.short	0x0000
        /*0042*/ 	.short	0x0000
        /*0044*/ 	.byte	0x00, 0xf5, 0x21, 0x00


	//----- nvinfo : EIATTR_SPARSE_MMA_MASK
	.align		4
.L_32:
        /*0048*/ 	.byte	0x03, 0x50
        /*004a*/ 	.short	0x0000


	//----- nvinfo : EIATTR_MAXREG_COUNT
	.align		4
        /*004c*/ 	.byte	0x03, 0x1b
        /*004e*/ 	.short	0x00ff


	//----- nvinfo : EIATTR_MERCURY_ISA_VERSION
	.align		4
        /*0050*/ 	.byte	0x03, 0x5f
        /*0052*/ 	.short	0x0101


	//----- nvinfo : EIATTR_VRC_CTA_INIT_COUNT
	.align		4
        /*0054*/ 	.byte	0x02, 0x4a
	.zero		1
	.zero		1


	//----- nvinfo : EIATTR_EXIT_INSTR_OFFSETS
	.align		4
        /*0058*/ 	.byte	0x04, 0x1c
        /*005a*/ 	.short	(.L_34 - .L_33)


	//   ....[0]....
.L_33:
        /*005c*/ 	.word	0x00000070


	//   ....[1]....
        /*0060*/ 	.word	0x00003aa0


	//   ....[2]....
        /*0064*/ 	.word	0x00007620


	//----- nvinfo : EIATTR_CRS_STACK_SIZE
	.align		4
.L_34:
        /*0068*/ 	.byte	0x04, 0x1e
        /*006a*/ 	.short	(.L_36 - .L_35)
.L_35:
        /*006c*/ 	.word	0x00000000


	//----- nvinfo : EIATTR_CBANK_PARAM_SIZE
	.align		4
.L_36:
        /*0070*/ 	.byte	0x03, 0x19
        /*0072*/ 	.short	0x0020


	//----- nvinfo : EIATTR_PARAM_CBANK
	.align		4
        /*0074*/ 	.byte	0x04, 0x0a
        /*0076*/ 	.short	(.L_38 - .L_37)
	.align		4
.L_37:
        /*0078*/ 	.word	index@(.nv.constant0._Z11scatterStepPfS_iP17curandStateXORWOW)
        /*007c*/ 	.short	0x0380
        /*007e*/ 	.short	0x0020


	//----- nvinfo : EIATTR_SW_WAR
	.align		4
.L_38:
        /*0080*/ 	.byte	0x04, 0x36
        /*0082*/ 	.short	(.L_40 - .L_39)
.L_39:
        /*0084*/ 	.word	0x00000008
.L_40:


//--------------------- .nv.info._Z7initRNGP17curandStateXORWOWj --------------------------
	.section	.nv.info._Z7initRNGP17curandStateXORWOWj,"",@"SHT_CUDA_INFO"
	.sectionflags	@""
	.align	4


	//----- nvinfo : EIATTR_CUDA_API_VERSION
	.align		4
        /*0000*/ 	.byte	0x04, 0x37
        /*0002*/ 	.short	(.L_42 - .L_41)
.L_41:
        /*0004*/ 	.word	0x00000082


	//----- nvinfo : EIATTR_KPARAM_INFO
	.align		4
.L_42:
        /*0008*/ 	.byte	0x04, 0x17
        /*000a*/ 	.short	(.L_44 - .L_43)
.L_43:
        /*000c*/ 	.word	0x00000000
        /*0010*/ 	.short	0x0001
        /*0012*/ 	.short	0x0008
        /*0014*/ 	.byte	0x00, 0xf0, 0x11, 0x00


	//----- nvinfo : EIATTR_KPARAM_INFO
	.align		4
.L_44:
        /*0018*/ 	.byte	0x04, 0x17
        /*001a*/ 	.short	(.L_46 - .L_45)
.L_45:
        /*001c*/ 	.word	0x00000000
        /*0020*/ 	.short	0x0000
        /*0022*/ 	.short	0x0000
        /*0024*/ 	.byte	0x00, 0xf5, 0x21, 0x00


	//----- nvinfo : EIATTR_SPARSE_MMA_MASK
	.align		4
.L_46:
        /*0028*/ 	.byte	0x03, 0x50
        /*002a*/ 	.short	0x0000


	//----- nvinfo : EIATTR_MAXREG_COUNT
	.align		4
        /*002c*/ 	.byte	0x03, 0x1b
        /*002e*/ 	.short	0x00ff


	//----- nvinfo : EIATTR_MERCURY_ISA_VERSION
	.align		4
        /*0030*/ 	.byte	0x03, 0x5f
        /*0032*/ 	.short	0x0101


	//----- nvinfo : EIATTR_VRC_CTA_INIT_COUNT
	.align		4
        /*0034*/ 	.byte	0x02, 0x4a
	.zero		1
	.zero		1


	//----- nvinfo : EIATTR_EXIT_INSTR_OFFSETS
	.align		4
        /*0038*/ 	.byte	0x04, 0x1c
        /*003a*/ 	.short	(.L_48 - .L_47)


	//   ....[0]....
.L_47:
        /*003c*/ 	.word	0x00000ea0


	//----- nvinfo : EIATTR_CRS_STACK_SIZE
	.align		4
.L_48:
        /*0040*/ 	.byte	0x04, 0x1e
        /*0042*/ 	.short	(.L_50 - .L_49)
.L_49:
        /*0044*/ 	.word	0x00000000


	//----- nvinfo : EIATTR_CBANK_PARAM_SIZE
	.align		4
.L_50:
        /*0048*/ 	.byte	0x03, 0x19
        /*004a*/ 	.short	0x000c


	//----- nvinfo : EIATTR_PARAM_CBANK
	.align		4
        /*004c*/ 	.byte	0x04, 0x0a
        /*004e*/ 	.short	(.L_52 - .L_51)
	.align		4
.L_51:
        /*0050*/ 	.word	index@(.nv.constant0._Z7initRNGP17curandStateXORWOWj)
        /*0054*/ 	.short	0x0380
        /*0056*/ 	.short	0x000c


	//----- nvinfo : EIATTR_SW_WAR
	.align		4
.L_52:
        /*0058*/ 	.byte	0x04, 0x36
        /*005a*/ 	.short	(.L_54 - .L_53)
.L_53:
        /*005c*/ 	.word	0x00000008
.L_54:


//--------------------- .nv.callgraph             --------------------------
	.section	.nv.callgraph,"",@"SHT_CUDA_CALLGRAPH"
	.align	4
	.sectionentsize	8
	.align		4
        /*0000*/ 	.word	0x00000000
	.align		4
        /*0004*/ 	.word	0xffffffff
	.align		4
        /*0008*/ 	.word	0x00000000
	.align		4
        /*000c*/ 	.word	0xfffffffe
	.align		4
        /*0010*/ 	.word	0x00000000
	.align		4
        /*0014*/ 	.word	0xfffffffd
	.align		4
        /*0018*/ 	.word	0x00000000
	.align		4
        /*001c*/ 	.word	0xfffffffc


//--------------------- .nv.constant4             --------------------------
	.section	.nv.constant4,"a",@progbits
	.align	8
	.align		8
.nv.constant4:
        /*0000*/ 	.dword	precalc_xorwow_matrix
	.align		8
        /*0008*/ 	.dword	precalc_xorwow_offset_matrix
	.align		8
        /*0010*/ 	.dword	mrg32k3aM1
	.align		8
        /*0018*/ 	.dword	mrg32k3aM2
	.align		8
        /*0020*/ 	.dword	mrg32k3aM1SubSeq
	.align		8
        /*0028*/ 	.dword	mrg32k3aM2SubSeq
	.align		8
        /*0030*/ 	.dword	mrg32k3aM1Seq
	.align		8
        /*0038*/ 	.dword	mrg32k3aM2Seq


//--------------------- .nv.constant3             --------------------------
	.section	.nv.constant3,"a",@progbits
	.align	8
.nv.constant3:
	.type		__cr_lgamma_table,@object
	.size		__cr_lgamma_table,(.L_8 - __cr_lgamma_table)
__cr_lgamma_table:
        /*0000*/ 	.byte	0x00, 0x00, 0x00, 0x00, 0x00, 0x00, 0x00, 0x00, 0x00, 0x00, 0x00, 0x00, 0x00, 0x00, 0x00, 0x00
        /*0010*/ 	.byte	0xef, 0x39, 0xfa, 0xfe, 0x42, 0x2e, 0xe6, 0x3f, 0x02, 0x20, 0x2a, 0xfa, 0x0b, 0xab, 0xfc, 0x3f
        /*0020*/ 	.byte	0xf9, 0x2c, 0x92, 0x7c, 0xa7, 0x6c, 0x09, 0x40, 0xc9, 0x79, 0x44, 0x3c, 0x64, 0x26, 0x13, 0x40
        /*0030*/ 	.byte	0xca, 0x01, 0xcf, 0x3a, 0x27, 0x51, 0x1a, 0x40, 0x30, 0xcc, 0x2d, 0xf3, 0xe1, 0x0c, 0x21, 0x40
        /*0040*/ 	.byte	0x0d, 0xb7, 0xfc, 0x82, 0x8e, 0x35, 0x25, 0x40
.L_8:


//--------------------- .text._Z11scatterStepPfS_iP17curandStateXORWOW --------------------------
	.section	.text._Z11scatterStepPfS_iP17curandStateXORWOW,"ax",@progbits
	.align	128
        .global         _Z11scatterStepPfS_iP17curandStateXORWOW
        .type           _Z11scatterStepPfS_iP17curandStateXORWOW,@function
        .size           _Z11scatterStepPfS_iP17curandStateXORWOW,(.L_x_61 - _Z11scatterStepPfS_iP17curandStateXORWOW)
        .other          _Z11scatterStepPfS_iP17curandStateXORWOW,@"STO_CUDA_ENTRY STV_DEFAULT"
_Z11scatterStepPfS_iP17curandStateXORWOW:
.text._Z11scatterStepPfS_iP17curandStateXORWOW:
[----:B------:R-:W-:Y:S01]  /*0000*/  LDC R1, c[0x0][0x37c] ;  /* 0x0000df00ff017b82 */ /* 0x000fe20000000800 */
[----:B------:R-:W0:Y:S07]  /*0010*/  S2R R2, SR_TID.X ;  /* 0x0000000000027919 */ /* 0x000e2e0000002100 */
[----:B------:R-:W0:Y:S01]  /*0020*/  S2UR UR4, SR_CTAID.X ;  /* 0x00000000000479c3 */ /* 0x000e220000002500 */
[----:B------:R-:W1:Y:S07]  /*0030*/  LDCU UR5, c[0x0][0x390] ;  /* 0x00007200ff0577ac */ /* 0x000e6e0008000800 */
[----:B------:R-:W0:Y:S02]  /*0040*/  LDC R3, c[0x0][0x360] ;  /* 0x0000d800ff037b82 */ /* 0x000e240000000800 */
[----:B0-----:R-:W-:-:S05]  /*0050*/  IMAD R0, R3, UR4, R2 ;  /* 0x0000000403007c24 */ /* 0x001fca000f8e0202 */
[----:B-1----:R-:W-:-:S13]  /*0060*/  ISETP.GE.AND P0, PT, R0, UR5, PT ;  /* 0x0000000500007c0c */ /* 0x002fda000bf06270 */
[----:B------:R-:W-:Y:S05]  /*0070*/  @P0 EXIT ;  /* 0x000000000000094d */ /* 0x000fea0003800000 */
[----:B------:R-:W0:Y:S01]  /*0080*/  LDC.64 R10, c[0x0][0x398] ;  /* 0x0000e600ff0a7b82 */ /* 0x000e220000000a00 */
[----:B------:R-:W1:Y:S01]  /*0090*/  LDCU.64 UR4, c[0x0][0x358] ;  /* 0x00006b00ff0477ac */ /* 0x000e620008000a00 */
[----:B0-----:R-:W-:-:S05]  /*00a0*/  IMAD.WIDE R10, R0, 0x30, R10 ;  /* 0x00000030000a7825 */ /* 0x001fca00078e020a */
[----:B-1----:R-:W2:Y:S04]  /*00b0*/  LDG.E R3, desc[UR4][R10.64+0x1c] ;  /* 0x00001c040a037981 */ /* 0x002ea8000c1e1900 */
[----:B------:R0:W5:Y:S04]  /*00c0*/  LDG.E.64 R12, desc[UR4][R10.64] ;  /* 0x000000040a0c7981 */ /* 0x000168000c1e1b00 */
[----:B------:R0:W5:Y:S04]  /*00d0*/  LDG.E.64 R8, desc[UR4][R10.64+0x8] ;  /* 0x000008040a087981 */ /* 0x000168000c1e1b00 */
[----:B------:R0:W5:Y:S01]  /*00e0*/  LDG.E.64 R4, desc[UR4][R10.64+0x10] ;  /* 0x000010040a047981 */ /* 0x000162000c1e1b00 */
[----:B------:R-:W-:Y:S01]  /*00f0*/  BSSY.RECONVERGENT B0, `(.L_x_0) ;  /* 0x0000396000007945 */ /* 0x000fe20003800200 */
[----:B--2---:R-:W-:-:S13]  /*0100*/  ISETP.NE.AND P0, PT, R3, 0x1, PT ;  /* 0x000000010300780c */ /* 0x004fda0003f05270 */
[----:B0-----:R-:W-:Y:S05]  /*0110*/  @!P0 BRA `(.L_x_1) ;  /* 0x0000001c00248947 */ /* 0x001fea0003800000 */
[----:B-----5:R-:W-:Y:S01]  /*0120*/  SHF.R.U32.HI R6, RZ, 0x2, R13 ;  /* 0x00000002ff067819 */ /* 0x020fe2000001160d */
[----:B------:R-:W-:Y:S01]  /*0130*/  IMAD.SHL.U32 R10, R5, 0x10, RZ ;  /* 0x00000010050a7824 */ /* 0x000fe200078e00ff */
[----:B------:R-:W-:Y:S01]  /*0140*/  SHF.R.U32.HI R7, RZ, 0x2, R8 ;  /* 0x00000002ff077819 */ /* 0x000fe20000011608 */
[----:B------:R-:W-:Y:S01]  /*0150*/  IMAD.MOV.U32 R14, RZ, RZ, 0x0 ;  /* 0x00000000ff0e7424 */ /* 0x000fe200078e00ff */
[----:B------:R-:W-:Y:S01]  /*0160*/  LOP3.LUT R6, R6, R13, RZ, 0x3c, !PT ;  /* 0x0000000d06067212 */ /* 0x000fe200078e3cff */
[----:B------:R-:W-:Y:S01]  /*0170*/  IMAD.MOV.U32 R15, RZ, RZ, 0x3ca00000 ;  /* 0x3ca00000ff0f7424 */ /* 0x000fe200078e00ff */
[----:B------:R-:W-:Y:S01]  /*0180*/  LOP3.LUT R7, R7, R8, RZ, 0x3c, !PT ;  /* 0x0000000807077212 */ /* 0x000fe200078e3cff */
[----:B------:R-:W-:Y:S01]  /*0190*/  BSSY.RECONVERGENT B1, `(.L_x_2) ;  /* 0x0000073000017945 */ /* 0x000fe20003800200 */
[----:B------:R-:W-:Y:S01]  /*01a0*/  SHF.R.U32.HI R13, RZ, 0x2, R4 ;  /* 0x00000002ff0d7819 */ /* 0x000fe20000011604 */
[----:B------:R-:W-:-:S03]  /*01b0*/  IMAD.SHL.U32 R3, R6, 0x2, RZ ;  /* 0x0000000206037824 */ /* 0x000fc600078e00ff */
[----:B------:R-:W-:Y:S02]  /*01c0*/  LOP3.LUT R13, R13, R4, RZ, 0x3c, !PT ;  /* 0x000000040d0d7212 */ /* 0x000fe400078e3cff */
[----:B------:R-:W-:-:S04]  /*01d0*/  LOP3.LUT R3, R5, R10, R3, 0x96, !PT ;  /* 0x0000000a05037212 */ /* 0x000fc800078e9603 */
[----:B------:R-:W-:Y:S01]  /*01e0*/  LOP3.LUT R6, R3, R6, RZ, 0x3c, !PT ;  /* 0x0000000603067212 */ /* 0x000fe200078e3cff */
[----:B------:R-:W-:-:S04]  /*01f0*/  IMAD.SHL.U32 R3, R7, 0x2, RZ ;  /* 0x0000000207037824 */ /* 0x000fc800078e00ff */
[----:B------:R-:W-:-:S05]  /*0200*/  IMAD.SHL.U32 R8, R6, 0x10, RZ ;  /* 0x0000001006087824 */ /* 0x000fca00078e00ff */
[----:B------:R-:W-:Y:S02]  /*0210*/  LOP3.LUT R7, R7, R3, R8, 0x96, !PT ;  /* 0x0000000307077212 */ /* 0x000fe400078e9608 */
[C---:B------:R-:W-:Y:S02]  /*0220*/  IADD3 R3, PT, PT, R12.reuse, 0x587c5, R6 ;  /* 0x000587c50c037810 */ /* 0x040fe40007ffe006 */
[----:B------:R-:W-:Y:S02]  /*0230*/  LOP3.LUT R7, R7, R6, RZ, 0x3c, !PT ;  /* 0x0000000607077212 */ /* 0x000fe400078e3cff */
[----:B------:R-:W-:Y:S02]  /*0240*/  SHF.R.U32.HI R8, RZ, 0x2, R9 ;  /* 0x00000002ff087819 */ /* 0x000fe40000011609 */
[----:B------:R-:W-:Y:S02]  /*0250*/  IADD3 R10, PT, PT, R12, 0xb0f8a, R7 ;  /* 0x000b0f8a0c0a7810 */ /* 0x000fe40007ffe007 */
[----:B------:R-:W-:-:S03]  /*0260*/  LOP3.LUT R8, R8, R9, RZ, 0x3c, !PT ;  /* 0x0000000908087212 */ /* 0x000fc600078e3cff */
[----:B------:R-:W-:-:S04]  /*0270*/  IMAD.WIDE.U32 R10, R10, 0x200000, RZ ;  /* 0x002000000a0a7825 */ /* 0x000fc800078e00ff */
[----:B------:R-:W-:Y:S01]  /*0280*/  IMAD.SHL.U32 R9, R8, 0x2, RZ ;  /* 0x0000000208097824 */ /* 0x000fe200078e00ff */
[----:B------:R-:W-:Y:S01]  /*0290*/  LOP3.LUT R10, R10, R3, RZ, 0x3c, !PT ;  /* 0x000000030a0a7212 */ /* 0x000fe200078e3cff */
[----:B------:R-:W-:-:S03]  /*02a0*/  IMAD.SHL.U32 R3, R7, 0x10, RZ ;  /* 0x0000001007037824 */ /* 0x000fc600078e00ff */
[----:B------:R-:W0:Y:S02]  /*02b0*/  I2F.F64.U64 R16, R10 ;  /* 0x0000000a00107312 */ /* 0x000e240000301800 */
[----:B------:R-:W-:Y:S01]  /*02c0*/  LOP3.LUT R8, R8, R9, R3, 0x96, !PT ;  /* 0x0000000908087212 */ /* 0x000fe200078e9603 */
[----:B------:R-:W-:-:S03]  /*02d0*/  IMAD.SHL.U32 R3, R13, 0x2, RZ ;  /* 0x000000020d037824 */ /* 0x000fc600078e00ff */
[----:B------:R-:W-:-:S04]  /*02e0*/  LOP3.LUT R8, R8, R7, RZ, 0x3c, !PT ;  /* 0x0000000708087212 */ /* 0x000fc800078e3cff */
[----:B------:R-:W-:Y:S01]  /*02f0*/  IADD3 R9, PT, PT, R12, 0x10974f, R8 ;  /* 0x0010974f0c097810 */ /* 0x000fe20007ffe008 */
[----:B------:R-:W-:Y:S01]  /*0300*/  IMAD.SHL.U32 R4, R8, 0x10, RZ ;  /* 0x0000001008047824 */ /* 0x000fe200078e00ff */
[----:B0-----:R-:W-:-:S04]  /*0310*/  DFMA R16, R16, R14, 5.5511151231257827021e-17 ;  /* 0x3c9000001010742b */ /* 0x001fc8000000000e */
[----:B------:R-:W-:-:S04]  /*0320*/  LOP3.LUT R3, R13, R3, R4, 0x96, !PT ;  /* 0x000000030d037212 */ /* 0x000fc800078e9604 */
[----:B------:R-:W-:-:S04]  /*0330*/  LOP3.LUT R3, R3, R8, RZ, 0x3c, !PT ;  /* 0x0000000803037212 */ /* 0x000fc800078e3cff */
[----:B------:R-:W-:Y:S01]  /*0340*/  IADD3 R18, PT, PT, R12, 0x161f14, R3 ;  /* 0x00161f140c127810 */ /* 0x000fe20007ffe003 */
[----:B------:R-:W-:Y:S01]  /*0350*/  IMAD.MOV.U32 R10, RZ, RZ, R16 ;  /* 0x000000ffff0a7224 */ /* 0x000fe200078e0010 */
[----:B------:R-:W-:Y:S01]  /*0360*/  ISETP.GT.AND P0, PT, R17, 0xfffff, PT ;  /* 0x000fffff1100780c */ /* 0x000fe20003f04270 */
[----:B------:R-:W-:Y:S02]  /*0370*/  IMAD.MOV.U32 R11, RZ, RZ, R17 ;  /* 0x000000ffff0b7224 */ /* 0x000fe400078e0011 */
[----:B------:R-:W-:-:S03]  /*0380*/  IMAD.WIDE.U32 R18, R18, 0x200000, RZ ;  /* 0x0020000012127825 */ /* 0x000fc600078e00ff */
[----:B------:R-:W-:Y:S01]  /*0390*/  LOP3.LUT R18, R18, R9, RZ, 0x3c, !PT ;  /* 0x0000000912127212 */ /* 0x000fe200078e3cff */
[----:B------:R-:W-:-:S06]  /*03a0*/  IMAD.MOV.U32 R9, RZ, RZ, R17 ;  /* 0x000000ffff097224 */ /* 0x000fcc00078e0011 */
[----:B------:R-:W-:Y:S01]  /*03b0*/  @!P0 DMUL R10, R10, 1.80143985094819840000e+16 ;  /* 0x435000000a0a8828 */ /* 0x000fe20000000000 */
[----:B------:R-:W0:Y:S09]  /*03c0*/  I2F.F64.U64 R18, R18 ;  /* 0x0000001200127312 */ /* 0x000e320000301800 */
[----:B------:R-:W-:-:S02]  /*03d0*/  @!P0 IMAD.MOV.U32 R9, RZ, RZ, R11 ;  /* 0x000000ffff098224 */ /* 0x000fc400078e000b */
[----:B------:R-:W-:Y:S02]  /*03e0*/  @!P0 IMAD.MOV.U32 R16, RZ, RZ, R10 ;  /* 0x000000ffff108224 */ /* 0x000fe400078e000a */
[----:B------:R-:W-:Y:S01]  /*03f0*/  VIADD R4, R9, 0xffffffff ;  /* 0xffffffff09047836 */ /* 0x000fe20000000000 */
[----:B0-----:R-:W-:-:S04]  /*0400*/  DFMA R14, R18, 2.2204460492503130808e-16, R14 ;  /* 0x3cb00000120e782b */ /* 0x001fc8000000000e */
[----:B------:R-:W-:Y:S01]  /*0410*/  ISETP.GT.U32.AND P1, PT, R4, 0x7feffffe, PT ;  /* 0x7feffffe0400780c */ /* 0x000fe20003f24070 */
[----:B------:R-:W-:Y:S02]  /*0420*/  IMAD.MOV.U32 R4, RZ, RZ, -0x3ff ;  /* 0xfffffc01ff047424 */ /* 0x000fe400078e00ff */
[----:B------:R-:W-:-:S10]  /*0430*/  @!P0 IMAD.MOV.U32 R4, RZ, RZ, -0x435 ;  /* 0xfffffbcbff048424 */ /* 0x000fd400078e00ff */
[----:B------:R-:W-:Y:S05]  /*0440*/  @P1 BRA `(.L_x_3) ;  /* 0x0000000400041947 */ /* 0x000fea0003800000 */
[----:B------:R-:W-:Y:S01]  /*0450*/  LOP3.LUT R10, R9, 0xfffff, RZ, 0xc0, !PT ;  /* 0x000fffff090a7812 */ /* 0x000fe200078ec0ff */
[----:B------:R-:W-:Y:S01]  /*0460*/  IMAD.MOV.U32 R24, RZ, RZ, -0x748574fc ;  /* 0x8b7a8b04ff187424 */ /* 0x000fe200078e00ff */
[----:B------:R-:W-:Y:S01]  /*0470*/  UMOV UR6, 0x3ae80f1e ;  /* 0x3ae80f1e00067882 */ /* 0x000fe20000000000 */
[----:B------:R-:W-:Y:S01]  /*0480*/  IMAD.MOV.U32 R25, RZ, RZ, 0x3ed0ee25 ;  /* 0x3ed0ee25ff197424 */ /* 0x000fe200078e00ff */
[----:B------:R-:W-:Y:S01]  /*0490*/  LOP3.LUT R11, R10, 0x3ff00000, RZ, 0xfc, !PT ;  /* 0x3ff000000a0b7812 */ /* 0x000fe200078efcff */
[----:B------:R-:W-:Y:S01]  /*04a0*/  IMAD.MOV.U32 R10, RZ, RZ, R16 ;  /* 0x000000ffff0a7224 */ /* 0x000fe200078e0010 */
[----:B------:R-:W-:Y:S01]  /*04b0*/  UMOV UR7, 0x3eb1380b ;  /* 0x3eb1380b00077882 */ /* 0x000fe20000000000 */
[----:B------:R-:W-:Y:S01]  /*04c0*/  IMAD.MOV.U32 R16, RZ, RZ, RZ ;  /* 0x000000ffff107224 */ /* 0x000fe200078e00ff */
[----:B------:R-:W-:Y:S01]  /*04d0*/  ISETP.GE.U32.AND P0, PT, R11, 0x3ff6a09f, PT ;  /* 0x3ff6a09f0b00780c */ /* 0x000fe20003f06070 */
[----:B------:R-:W-:Y:S01]  /*04e0*/  IMAD.MOV.U32 R29, RZ, RZ, 0x43300000 ;  /* 0x43300000ff1d7424 */ /* 0x000fe200078e00ff */
[----:B------:R-:W-:Y:S01]  /*04f0*/  LEA.HI R4, R9, R4, RZ, 0xc ;  /* 0x0000000409047211 */ /* 0x000fe200078f60ff */
[----:B------:R-:W-:Y:S01]  /*0500*/  UMOV UR8, 0x80000000 ;  /* 0x8000000000087882 */ /* 0x000fe20000000000 */
[----:B------:R-:W-:-:S09]  /*0510*/  UMOV UR9, 0x43300000 ;  /* 0x4330000000097882 */ /* 0x000fd20000000000 */
[----:B------:R-:W-:Y:S01]  /*0520*/  @P0 IADD3 R13, PT, PT, R11, -0x100000, RZ ;  /* 0xfff000000b0d0810 */ /* 0x000fe20007ffe0ff */
[----:B------:R-:W-:-:S04]  /*0530*/  @P0 VIADD R4, R4, 0x1 ;  /* 0x0000000104040836 */ /* 0x000fc80000000000 */
[----:B------:R-:W-:Y:S01]  /*0540*/  @P0 IMAD.MOV.U32 R11, RZ, RZ, R13 ;  /* 0x000000ffff0b0224 */ /* 0x000fe200078e000d */
[----:B------:R-:W-:-:S05]  /*0550*/  LOP3.LUT R28, R4, 0x80000000, RZ, 0x3c, !PT ;  /* 0x80000000041c7812 */ /* 0x000fca00078e3cff */
[C---:B------:R-:W-:Y:S02]  /*0560*/  DADD R22, R10.reuse, 1 ;  /* 0x3ff000000a167429 */ /* 0x040fe40000000000 */
[----:B------:R-:W-:-:S04]  /*0570*/  DADD R10, R10, -1 ;  /* 0xbff000000a0a7429 */ /* 0x000fc80000000000 */
[----:B------:R-:W0:Y:S02]  /*0580*/  MUFU.RCP64H R17, R23 ;  /* 0x0000001700117308 */ /* 0x000e240000001800 */
[----:B0-----:R-:W-:-:S08]  /*0590*/  DFMA R18, -R22, R16, 1 ;  /* 0x3ff000001612742b */ /* 0x001fd00000000110 */
[----:B------:R-:W-:-:S08]  /*05a0*/  DFMA R18, R18, R18, R18 ;  /* 0x000000121212722b */ /* 0x000fd00000000012 */
[----:B------:R-:W-:-:S08]  /*05b0*/  DFMA R16, R16, R18, R16 ;  /* 0x000000121010722b */ /* 0x000fd00000000010 */
[----:B------:R-:W-:-:S08]  /*05c0*/  DMUL R18, R10, R16 ;  /* 0x000000100a127228 */ /* 0x000fd00000000000 */
[----:B------:R-:W-:-:S08]  /*05d0*/  DFMA R18, R10, R16, R18 ;  /* 0x000000100a12722b */ /* 0x000fd00000000012 */
[----:B------:R-:W-:Y:S02]  /*05e0*/  DMUL R20, R18, R18 ;  /* 0x0000001212147228 */ /* 0x000fe40000000000 */
[----:B------:R-:W-:-:S06]  /*05f0*/  DADD R26, R10, -R18 ;  /* 0x000000000a1a7229 */ /* 0x000fcc0000000812 */
[----:B------:R-:W-:Y:S01]  /*0600*/  DFMA R22, R20, UR6, R24 ;  /* 0x0000000614167c2b */ /* 0x000fe20008000018 */
[----:B------:R-:W-:Y:S01]  /*0610*/  UMOV UR6, 0x9f02676f ;  /* 0x9f02676f00067882 */ /* 0x000fe20000000000 */
[----:B------:R-:W-:Y:S01]  /*0620*/  UMOV UR7, 0x3ef3b266 ;  /* 0x3ef3b26600077882 */ /* 0x000fe20000000000 */
[----:B------:R-:W-:-:S05]  /*0630*/  DADD R26, R26, R26 ;  /* 0x000000001a1a7229 */ /* 0x000fca000000001a */
[----:B------:R-:W-:Y:S01]  /*0640*/  DFMA R22, R20, R22, UR6 ;  /* 0x0000000614167e2b */ /* 0x000fe20008000016 */
[----:B------:R-:W-:Y:S01]  /*0650*/  UMOV UR6, 0xa9ab0956 ;  /* 0xa9ab095600067882 */ /* 0x000fe20000000000 */
[----:B------:R-:W-:-:S06]  /*0660*/  UMOV UR7, 0x3f1745cb ;  /* 0x3f1745cb00077882 */ /* 0x000fcc0000000000 */
        /* <DEDUP_REMOVED lines=8> */
[----:B------:R-:W-:Y:S01]  /*06f0*/  UMOV UR7, 0x3f899999 ;  /* 0x3f89999900077882 */ /* 0x000fe20000000000 */
[----:B------:R-:W-:Y:S01]  /*0700*/  DADD R22, R28, -UR8 ;  /* 0x800000081c167e29 */ /* 0x000fe20008000000 */
[----:B------:R-:W-:Y:S01]  /*0710*/  UMOV UR8, 0xfefa39ef ;  /* 0xfefa39ef00087882 */ /* 0x000fe20000000000 */
[----:B------:R-:W-:Y:S01]  /*0720*/  UMOV UR9, 0x3fe62e42 ;  /* 0x3fe62e4200097882 */ /* 0x000fe20000000000 */
[----:B------:R-:W-:Y:S02]  /*0730*/  DFMA R28, R10, -R18, R26 ;  /* 0x800000120a1c722b */ /* 0x000fe4000000001a */
[----:B------:R-:W-:Y:S01]  /*0740*/  DFMA R24, R20, R24, UR6 ;  /* 0x0000000614187e2b */ /* 0x000fe20008000018 */
[----:B------:R-:W-:Y:S01]  /*0750*/  UMOV UR6, 0x55555554 ;  /* 0x5555555400067882 */ /* 0x000fe20000000000 */
[----:B------:R-:W-:Y:S01]  /*0760*/  UMOV UR7, 0x3fb55555 ;  /* 0x3fb5555500077882 */ /* 0x000fe20000000000 */
[----:B------:R-:W-:-:S03]  /*0770*/  DFMA R10, R22, UR8, R18 ;  /* 0x00000008160a7c2b */ /* 0x000fc60008000012 */
[----:B------:R-:W-:Y:S02]  /*0780*/  DMUL R28, R16, R28 ;  /* 0x0000001c101c7228 */ /* 0x000fe40000000000 */
[----:B------:R-:W-:Y:S01]  /*0790*/  DFMA R26, R20, R24, UR6 ;  /* 0x00000006141a7e2b */ /* 0x000fe20008000018 */
[----:B------:R-:W-:Y:S01]  /*07a0*/  UMOV UR6, 0xfefa39ef ;  /* 0xfefa39ef00067882 */ /* 0x000fe20000000000 */
[----:B------:R-:W-:Y:S02]  /*07b0*/  UMOV UR7, 0x3fe62e42 ;  /* 0x3fe62e4200077882 */ /* 0x000fe40000000000 */
[----:B------:R-:W-:Y:S01]  /*07c0*/  DFMA R24, R22, -UR6, R10 ;  /* 0x8000000616187c2b */ /* 0x000fe2000800000a */
[----:B------:R-:W-:Y:S01]  /*07d0*/  UMOV UR6, 0x3b39803f ;  /* 0x3b39803f00067882 */ /* 0x000fe20000000000 */
[----:B------:R-:W-:Y:S02]  /*07e0*/  UMOV UR7, 0x3c7abc9e ;  /* 0x3c7abc9e00077882 */ /* 0x000fe40000000000 */
[----:B------:R-:W-:-:S04]  /*07f0*/  DMUL R26, R20, R26 ;  /* 0x0000001a141a7228 */ /* 0x000fc80000000000 */
[----:B------:R-:W-:-:S04]  /*0800*/  DADD R24, -R18, R24 ;  /* 0x0000000012187229 */ /* 0x000fc80000000118 */
[----:B------:R-:W-:-:S08]  /*0810*/  DFMA R26, R18, R26, R28 ;  /* 0x0000001a121a722b */ /* 0x000fd0000000001c */
[----:B------:R-:W-:-:S08]  /*0820*/  DADD R24, R26, -R24 ;  /* 0x000000001a187229 */ /* 0x000fd00000000818 */
[----:B------:R-:W-:-:S08]  /*0830*/  DFMA R24, R22, UR6, R24 ;  /* 0x0000000616187c2b */ /* 0x000fd00008000018 */
[----:B------:R-:W-:Y:S01]  /*0840*/  DADD R28, R10, R24 ;  /* 0x000000000a1c7229 */ /* 0x000fe20000000018 */
[----:B------:R-:W-:Y:S10]  /*0850*/  BRA `(.L_x_4) ;  /* 0x0000000000187947 */ /* 0x000ff40003800000 */
.L_x_3:
[----:B------:R-:W-:Y:S01]  /*0860*/  IMAD.MOV.U32 R16, RZ, RZ, 0x0 ;  /* 0x00000000ff107424 */ /* 0x000fe200078e00ff */
[----:B------:R-:W-:Y:S01]  /*0870*/  LOP3.LUT P0, RZ, R11, 0x7fffffff, RZ, 0xc0, !PT ;  /* 0x7fffffff0bff7812 */ /* 0x000fe2000780c0ff */
[----:B------:R-:W-:-:S06]  /*0880*/  IMAD.MOV.U32 R17, RZ, RZ, 0x7ff00000 ;  /* 0x7ff00000ff117424 */ /* 0x000fcc00078e00ff */
[----:B------:R-:W-:-:S10]  /*0890*/  DFMA R16, R10, R16, +INF ;  /* 0x7ff000000a10742b */ /* 0x000fd40000000010 */
[----:B------:R-:W-:Y:S02]  /*08a0*/  FSEL R28, R16, RZ, P0 ;  /* 0x000000ff101c7208 */ /* 0x000fe40000000000 */
[----:B------:R-:W-:-:S07]  /*08b0*/  FSEL R29, R17, -QNAN , P0 ;  /* 0xfff00000111d7808 */ /* 0x000fce0000000000 */
.L_x_4:
[----:B------:R-:W-:Y:S05]  /*08c0*/  BSYNC.RECONVERGENT B1 ;  /* 0x0000000000017941 */ /* 0x000fea0003800200 */
.L_x_2:
[----:B------:R-:W-:Y:S01]  /*08d0*/  DMUL R10, RZ, R14 ;  /* 0x0000000eff0a7228 */ /* 0x000fe20000000000 */
[----:B------:R-:W-:Y:S01]  /*08e0*/  IMAD.SHL.U32 R4, R15, 0x2, RZ ;  /* 0x000000020f047824 */ /* 0x000fe200078e00ff */
[----:B------:R-:W-:Y:S01]  /*08f0*/  UMOV UR6, 0x33145c07 ;  /* 0x33145c0700067882 */ /* 0x000fe20000000000 */
[----:B------:R-:W-:Y:S01]  /*0900*/  UMOV UR7, 0x3ca1a626 ;  /* 0x3ca1a62600077882 */ /* 0x000fe20000000000 */
[----:B------:R-:W-:Y:S01]  /*0910*/  IMAD.MOV.U32 R18, RZ, RZ, -0x3e107ad8 ;  /* 0xc1ef8528ff127424 */ /* 0x000fe200078e00ff */
[----:B------:R-:W-:Y:S01]  /*0920*/  UMOV UR8, 0xf9785eba ;  /* 0xf9785eba00087882 */ /* 0x000fe20000000000 */
[----:B------:R-:W-:Y:S01]  /*0930*/  ISETP.GT.U32.AND P0, PT, R4, -0x79800000, PT ;  /* 0x868000000400780c */ /* 0x000fe20003f04070 */
[----:B------:R-:W-:Y:S01]  /*0940*/  IMAD.MOV.U32 R19, RZ, RZ, 0x3e21eea7 ;  /* 0x3e21eea7ff137424 */ /* 0x000fe200078e00ff */
[----:B------:R-:W-:Y:S01]  /*0950*/  UMOV UR9, 0x3de5db65 ;  /* 0x3de5db6500097882 */ /* 0x000fe20000000000 */
[----:B------:R-:W-:Y:S01]  /*0960*/  IMAD.MOV.U32 R24, RZ, RZ, 0x2cb0d246 ;  /* 0x2cb0d246ff187424 */ /* 0x000fe200078e00ff */
[----:B------:R-:W-:Y:S01]  /*0970*/  FSEL R17, R11, R15, P0 ;  /* 0x0000000f0b117208 */ /* 0x000fe20000000000 */
[----:B------:R-:W-:Y:S01]  /*0980*/  IMAD.MOV.U32 R25, RZ, RZ, 0x3e5ae5f1 ;  /* 0x3e5ae5f1ff197424 */ /* 0x000fe200078e00ff */
[----:B------:R-:W-:Y:S01]  /*0990*/  FSEL R14, R10, R14, P0 ;  /* 0x0000000e0a0e7208 */ /* 0x000fe20000000000 */
[----:B------:R-:W-:Y:S01]  /*09a0*/  DMUL R28, R28, -2 ;  /* 0xc00000001c1c7828 */ /* 0x000fe20000000000 */
[----:B------:R-:W-:Y:S01]  /*09b0*/  BSSY.RECONVERGENT B1, `(.L_x_5) ;  /* 0x0000051000017945 */ /* 0x000fe20003800200 */
[----:B------:R-:W-:-:S02]  /*09c0*/  VIADD R15, R17, 0x100000 ;  /* 0x00100000110f7836 */ /* 0x000fc40000000000 */
[----:B------:R-:W-:Y:S02]  /*09d0*/  IMAD.MOV.U32 R16, RZ, RZ, R14 ;  /* 0x000000ffff107224 */ /* 0x000fe400078e000e */
[----:B------:R-:W0:Y:S04]  /*09e0*/  FRND.F64 R10, R14 ;  /* 0x0000000e000a7313 */ /* 0x000e280000301800 */
[----:B------:R-:W-:-:S04]  /*09f0*/  VIADD R20, R29, 0xfcb00000 ;  /* 0xfcb000001d147836 */ /* 0x000fc80000000000 */
[----:B------:R-:W1:Y:S01]  /*0a00*/  MUFU.RSQ64H R21, R29 ;  /* 0x0000001d00157308 */ /* 0x000e620000001c00 */
[----:B0-----:R-:W-:-:S07]  /*0a10*/  DFMA R10, R10, -0.5, R16 ;  /* 0xbfe000000a0a782b */ /* 0x001fce0000000010 */
[----:B------:R-:W0:Y:S01]  /*0a20*/  F2I.S64.F64 R14, R14 ;  /* 0x0000000e000e7311 */ /* 0x000e220000301900 */
[----:B------:R-:W-:Y:S01]  /*0a30*/  DMUL R22, R10, UR6 ;  /* 0x000000060a167c28 */ /* 0x000fe20008000000 */
[----:B------:R-:W-:Y:S01]  /*0a40*/  UMOV UR6, 0x54442d18 ;  /* 0x54442d1800067882 */ /* 0x000fe20000000000 */
[----:B------:R-:W-:Y:S01]  /*0a50*/  UMOV UR7, 0x400921fb ;  /* 0x400921fb00077882 */ /* 0x000fe20000000000 */
[----:B-1----:R-:W-:-:S05]  /*0a60*/  DMUL R30, R20, R20 ;  /* 0x00000014141e7228 */ /* 0x002fca0000000000 */
[----:B------:R-:W-:Y:S01]  /*0a70*/  DFMA R22, R10, UR6, R22 ;  /* 0x000000060a167c2b */ /* 0x000fe20008000016 */
[----:B------:R-:W-:Y:S01]  /*0a80*/  UMOV UR6, 0x20fd8164 ;  /* 0x20fd816400067882 */ /* 0x000fe20000000000 */
[----:B------:R-:W-:Y:S01]  /*0a90*/  UMOV UR7, 0x3da8ff83 ;  /* 0x3da8ff8300077882 */ /* 0x000fe20000000000 */
[----:B------:R-:W-:Y:S01]  /*0aa0*/  DFMA R30, R28, -R30, 1 ;  /* 0x3ff000001c1e742b */ /* 0x000fe2000000081e */
[C---:B0-----:R-:W-:Y:S02]  /*0ab0*/  LOP3.LUT R4, R14.reuse, 0x1, RZ, 0xc0, !PT ;  /* 0x000000010e047812 */ /* 0x041fe400078ec0ff */
[----:B------:R-:W-:Y:S02]  /*0ac0*/  LOP3.LUT P1, RZ, R14, 0x2, RZ, 0xc0, !PT ;  /* 0x000000020eff7812 */ /* 0x000fe4000782c0ff */
[----:B------:R-:W-:Y:S01]  /*0ad0*/  DMUL R10, R22, R22 ;  /* 0x00000016160a7228 */ /* 0x000fe20000000000 */
[----:B------:R-:W-:-:S04]  /*0ae0*/  ISETP.NE.U32.AND P0, PT, R4, 0x1, PT ;  /* 0x000000010400780c */ /* 0x000fc80003f05070 */
[----:B------:R-:W-:-:S03]  /*0af0*/  ISETP.NE.U32.AND.EX P0, PT, RZ, RZ, PT, P0 ;  /* 0x000000ffff00720c */ /* 0x000fc60003f05100 */
[C---:B------:R-:W-:Y:S01]  /*0b00*/  DFMA R18, R10.reuse, -UR6, R18 ;  /* 0x800000060a127c2b */ /* 0x040fe20008000012 */
[----:B------:R-:W-:Y:S01]  /*0b10*/  UMOV UR6, 0x8e06e6d9 ;  /* 0x8e06e6d900067882 */ /* 0x000fe20000000000 */
[----:B------:R-:W-:Y:S01]  /*0b20*/  DFMA R24, R10, UR8, -R24 ;  /* 0x000000080a187c2b */ /* 0x000fe20008000818 */
[----:B------:R-:W-:Y:S01]  /*0b30*/  UMOV UR7, 0x3e927e4f ;  /* 0x3e927e4f00077882 */ /* 0x000fe20000000000 */
[----:B------:R-:W-:Y:S01]  /*0b40*/  UMOV UR8, 0x69ace392 ;  /* 0x69ace39200087882 */ /* 0x000fe20000000000 */
[----:B------:R-:W-:-:S03]  /*0b50*/  UMOV UR9, 0x3ec71de3 ;  /* 0x3ec71de300097882 */ /* 0x000fc60000000000 */
[C---:B------:R-:W-:Y:S01]  /*0b60*/  DFMA R18, R10.reuse, R18, -UR6 ;  /* 0x800000060a127e2b */ /* 0x040fe20008000012 */
[----:B------:R-:W-:Y:S01]  /*0b70*/  UMOV UR6, 0x19ddbce9 ;  /* 0x19ddbce900067882 */ /* 0x000fe20000000000 */
[----:B------:R-:W-:Y:S01]  /*0b80*/  DFMA R24, R10, R24, UR8 ;  /* 0x000000080a187e2b */ /* 0x000fe20008000018 */
[----:B------:R-:W-:Y:S01]  /*0b90*/  UMOV UR7, 0x3efa01a0 ;  /* 0x3efa01a000077882 */ /* 0x000fe20000000000 */
[----:B------:R-:W-:Y:S01]  /*0ba0*/  UMOV UR8, 0x19db62a1 ;  /* 0x19db62a100087882 */ /* 0x000fe20000000000 */
[----:B------:R-:W-:-:S03]  /*0bb0*/  UMOV UR9, 0x3f2a01a0 ;  /* 0x3f2a01a000097882 */ /* 0x000fc60000000000 */
[C---:B------:R-:W-:Y:S01]  /*0bc0*/  DFMA R18, R10.reuse, R18, UR6 ;  /* 0x000000060a127e2b */ /* 0x040fe20008000012 */
[----:B------:R-:W-:Y:S01]  /*0bd0*/  UMOV UR6, 0x16c15d47 ;  /* 0x16c15d4700067882 */ /* 0x000fe20000000000 */
[----:B------:R-:W-:Y:S01]  /*0be0*/  DFMA R24, R10, R24, -UR8 ;  /* 0x800000080a187e2b */ /* 0x000fe20008000018 */
[----:B------:R-:W-:Y:S01]  /*0bf0*/  UMOV UR7, 0x3f56c16c ;  /* 0x3f56c16c00077882 */ /* 0x000fe20000000000 */
[----:B------:R-:W-:Y:S01]  /*0c00*/  UMOV UR8, 0x11110818 ;  /* 0x1111081800087882 */ /* 0x000fe20000000000 */
[----:B------:R-:W-:-:S03]  /*0c10*/  UMOV UR9, 0x3f811111 ;  /* 0x3f81111100097882 */ /* 0x000fc60000000000 */
[C---:B------:R-:W-:Y:S01]  /*0c20*/  DFMA R26, R10.reuse, R18, -UR6 ;  /* 0x800000060a1a7e2b */ /* 0x040fe20008000012 */
[----:B------:R-:W-:Y:S01]  /*0c30*/  UMOV UR6, 0x55555551 ;  /* 0x5555555100067882 */ /* 0x000fe20000000000 */
[C---:B------:R-:W-:Y:S01]  /*0c40*/  DFMA R18, R10.reuse, R24, UR8 ;  /* 0x000000080a127e2b */ /* 0x040fe20008000018 */
[----:B------:R-:W-:Y:S01]  /*0c50*/  UMOV UR8, 0x55555554 ;  /* 0x5555555400087882 */ /* 0x000fe20000000000 */
[----:B------:R-:W-:Y:S01]  /*0c60*/  UMOV UR9, 0x3fc55555 ;  /* 0x3fc5555500097882 */ /* 0x000fe20000000000 */
[----:B------:R-:W-:Y:S01]  /*0c70*/  UMOV UR7, 0x3fa55555 ;  /* 0x3fa5555500077882 */ /* 0x000fe20000000000 */
[----:B------:R-:W-:Y:S02]  /*0c80*/  IMAD.MOV.U32 R24, RZ, RZ, 0x0 ;  /* 0x00000000ff187424 */ /* 0x000fe400078e00ff */
[C---:B------:R-:W-:Y:S01]  /*0c90*/  DFMA R26, R10.reuse, R26, UR6 ;  /* 0x000000060a1a7e2b */ /* 0x040fe2000800001a */
[----:B------:R-:W-:Y:S01]  /*0ca0*/  IMAD.MOV.U32 R25, RZ, RZ, 0x3fd80000 ;  /* 0x3fd80000ff197424 */ /* 0x000fe200078e00ff */
[----:B------:R-:W-:-:S05]  /*0cb0*/  DFMA R18, R10, R18, -UR8 ;  /* 0x800000080a127e2b */ /* 0x000fca0008000012 */
[----:B------:R-:W-:Y:S02]  /*0cc0*/  DFMA R24, R30, R24, 0.5 ;  /* 0x3fe000001e18742b */ /* 0x000fe40000000018 */
[C---:B------:R-:W-:Y:S02]  /*0cd0*/  DFMA R26, R10.reuse, R26, -0.5 ;  /* 0xbfe000000a1a742b */ /* 0x040fe4000000001a */
[----:B------:R-:W-:Y:S02]  /*0ce0*/  DFMA R18, R10, R18, RZ ;  /* 0x000000120a12722b */ /* 0x000fe400000000ff */
[----:B------:R-:W-:-:S04]  /*0cf0*/  DMUL R30, R20, R30 ;  /* 0x0000001e141e7228 */ /* 0x000fc80000000000 */
[----:B------:R-:W-:Y:S02]  /*0d00*/  DFMA R10, R10, R26, 1 ;  /* 0x3ff000000a0a742b */ /* 0x000fe4000000001a */
[----:B------:R-:W-:Y:S02]  /*0d10*/  DFMA R22, R22, R18, R22 ;  /* 0x000000121616722b */ /* 0x000fe40000000016 */
[----:B------:R-:W-:-:S08]  /*0d20*/  DFMA R24, R24, R30, R20 ;  /* 0x0000001e1818722b */ /* 0x000fd00000000014 */
[----:B------:R-:W-:Y:S01]  /*0d30*/  LOP3.LUT R9, R23, 0x80000000, RZ, 0x3c, !PT ;  /* 0x8000000017097812 */ /* 0x000fe200078e3cff */
[----:B------:R-:W-:Y:S01]  /*0d40*/  DMUL R26, R28, R24 ;  /* 0x000000181c1a7228 */ /* 0x000fe20000000000 */
[----:B------:R-:W-:Y:S01]  /*0d50*/  FSEL R14, R10, R22, !P0 ;  /* 0x000000160a0e7208 */ /* 0x000fe20004000000 */
[----:B------:R-:W-:Y:S01]  /*0d60*/  IMAD.MOV.U32 R18, RZ, RZ, R24 ;  /* 0x000000ffff127224 */ /* 0x000fe200078e0018 */
[----:B------:R-:W-:Y:S02]  /*0d70*/  FSEL R15, R11, R23, !P0 ;  /* 0x000000170b0f7208 */ /* 0x000fe40004000000 */
[----:B------:R-:W-:Y:S02]  /*0d80*/  FSEL R10, R22, R10, !P0 ;  /* 0x0000000a160a7208 */ /* 0x000fe40004000000 */
[----:B------:R-:W-:Y:S01]  /*0d90*/  FSEL R11, R9, R11, !P0 ;  /* 0x0000000b090b7208 */ /* 0x000fe20004000000 */
[----:B------:R-:W-:Y:S01]  /*0da0*/  DFMA R30, R26, -R26, R28 ;  /* 0x8000001a1a1e722b */ /* 0x000fe2000000001c */
[----:B------:R-:W-:-:S02]  /*0db0*/  ISETP.GE.U32.AND P0, PT, R20, 0x7ca00000, PT ;  /* 0x7ca000001400780c */ /* 0x000fc40003f06070 */
[----:B------:R-:W-:Y:S02]  /*0dc0*/  IADD3 R19, PT, PT, R25, -0x100000, RZ ;  /* 0xfff0000019137810 */ /* 0x000fe40007ffe0ff */
[----:B------:R-:W-:Y:S02]  /*0dd0*/  @P1 LOP3.LUT R9, R15, 0x80000000, RZ, 0x3c, !PT ;  /* 0x800000000f091812 */ /* 0x000fe400078e3cff */
[----:B------:R-:W-:Y:S02]  /*0de0*/  @P1 LOP3.LUT R13, R11, 0x80000000, RZ, 0x3c, !PT ;  /* 0x800000000b0d1812 */ /* 0x000fe400078e3cff */
[----:B------:R-:W-:Y:S01]  /*0df0*/  DFMA R22, R30, R18, R26 ;  /* 0x000000121e16722b */ /* 0x000fe2000000001a */
[----:B------:R-:W-:Y:S02]  /*0e00*/  @P1 IMAD.MOV.U32 R15, RZ, RZ, R9 ;  /* 0x000000ffff0f1224 */ /* 0x000fe400078e0009 */
[----:B------:R-:W-:Y:S02]  /*0e10*/  @P1 IMAD.MOV.U32 R11, RZ, RZ, R13 ;  /* 0x000000ffff0b1224 */ /* 0x000fe400078e000d */
[----:B------:R-:W-:Y:S06]  /*0e20*/  @!P0 BRA `(.L_x_6) ;  /* 0x0000000000248947 */ /* 0x000fec0003800000 */
[----:B------:R-:W-:Y:S01]  /*0e30*/  IMAD.MOV.U32 R25, RZ, RZ, R24 ;  /* 0x000000ffff197224 */ /* 0x000fe200078e0018 */
[----:B------:R-:W-:Y:S01]  /*0e40*/  MOV R4, 0xea0 ;  /* 0x00000ea000047802 */ /* 0x000fe20000000f00 */
[----:B------:R-:W-:Y:S02]  /*0e50*/  IMAD.MOV.U32 R21, RZ, RZ, R29 ;  /* 0x000000ffff157224 */ /* 0x000fe400078e001d */
[----:B------:R-:W-:Y:S02]  /*0e60*/  IMAD.MOV.U32 R22, RZ, RZ, R30 ;  /* 0x000000ffff167224 */ /* 0x000fe400078e001e */
[----:B------:R-:W-:Y:S02]  /*0e70*/  IMAD.MOV.U32 R23, RZ, RZ, R31 ;  /* 0x000000ffff177224 */ /* 0x000fe400078e001f */
[----:B------:R-:W-:-:S07]  /*0e80*/  IMAD.MOV.U32 R24, RZ, RZ, R19 ;  /* 0x000000ffff187224 */ /* 0x000fce00078e0013 */
[----:B------:R-:W-:Y:S05]  /*0e90*/  CALL.REL.NOINC `($__internal_0_$__cuda_sm20_dsqrt_rn_f64_mediumpath_v1) ;  /* 0x0000006400e47944 */ /* 0x000fea0003c00000 */
[----:B------:R-:W-:Y:S02]  /*0ea0*/  IMAD.MOV.U32 R22, RZ, RZ, R20 ;  /* 0x000000ffff167224 */ /* 0x000fe400078e0014 */
[----:B------:R-:W-:-:S07]  /*0eb0*/  IMAD.MOV.U32 R23, RZ, RZ, R21 ;  /* 0x000000ffff177224 */ /* 0x000fce00078e0015 */
.L_x_6:
[----:B------:R-:W-:Y:S05]  /*0ec0*/  BSYNC.RECONVERGENT B1 ;  /* 0x0000000000017941 */ /* 0x000fea0003800200 */
.L_x_5:
[----:B------:R-:W-:Y:S01]  /*0ed0*/  SHF.R.U32.HI R4, RZ, 0x2, R5 ;  /* 0x00000002ff047819 */ /* 0x000fe20000011605 */
[----:B------:R-:W-:Y:S01]  /*0ee0*/  IMAD.MOV.U32 R26, RZ, RZ, 0x0 ;  /* 0x00000000ff1a7424 */ /* 0x000fe200078e00ff */
[----:B------:R-:W-:Y:S01]  /*0ef0*/  SHF.R.U32.HI R13, RZ, 0x2, R6 ;  /* 0x00000002ff0d7819 */ /* 0x000fe20000011606 */
[----:B------:R-:W-:Y:S01]  /*0f00*/  IMAD.MOV.U32 R27, RZ, RZ, 0x3ca00000 ;  /* 0x3ca00000ff1b7424 */ /* 0x000fe200078e00ff */
[----:B------:R-:W-:Y:S01]  /*0f10*/  LOP3.LUT R4, R4, R5, RZ, 0x3c, !PT ;  /* 0x0000000504047212 */ /* 0x000fe200078e3cff */
[----:B------:R-:W-:Y:S01]  /*0f20*/  IMAD.SHL.U32 R5, R3, 0x10, RZ ;  /* 0x0000001003057824 */ /* 0x000fe200078e00ff */
[----:B------:R-:W-:Y:S01]  /*0f30*/  LOP3.LUT R13, R13, R6, RZ, 0x3c, !PT ;  /* 0x000000060d0d7212 */ /* 0x000fe200078e3cff */
[----:B------:R-:W0:Y:S01]  /*0f40*/  FRND.F64.TRUNC R24, R16 ;  /* 0x0000001000187313 */ /* 0x000e22000030d800 */
[----:B------:R-:W-:Y:S01]  /*0f50*/  DADD R10, RZ, R10 ;  /* 0x00000000ff0a7229 */ /* 0x000fe2000000000a */
[C---:B------:R-:W-:Y:S01]  /*0f60*/  IMAD.SHL.U32 R9, R4.reuse, 0x2, RZ ;  /* 0x0000000204097824 */ /* 0x040fe200078e00ff */
[----:B------:R-:W-:Y:S04]  /*0f70*/  BSSY.RECONVERGENT B1, `(.L_x_7) ;  /* 0x0000078000017945 */ /* 0x000fe80003800200 */
[----:B------:R-:W-:Y:S01]  /*0f80*/  LOP3.LUT R4, R4, R9, R5, 0x96, !PT ;  /* 0x0000000904047212 */ /* 0x000fe200078e9605 */
[----:B------:R-:W-:-:S03]  /*0f90*/  IMAD.SHL.U32 R5, R13, 0x2, RZ ;  /* 0x000000020d057824 */ /* 0x000fc600078e00ff */
[----:B------:R-:W-:-:S04]  /*0fa0*/  LOP3.LUT R6, R4, R3, RZ, 0x3c, !PT ;  /* 0x0000000304067212 */ /* 0x000fc800078e3cff */
[----:B------:R-:W-:Y:S01]  /*0fb0*/  IADD3 R9, PT, PT, R12, 0x1ba6d9, R6 ;  /* 0x001ba6d90c097810 */ /* 0x000fe20007ffe006 */
[----:B------:R-:W-:Y:S01]  /*0fc0*/  IMAD.SHL.U32 R4, R6, 0x10, RZ ;  /* 0x0000001006047824 */ /* 0x000fe200078e00ff */
[----:B0-----:R-:W-:-:S04]  /*0fd0*/  DSETP.NEU.AND P1, PT, R16, R24, PT ;  /* 0x000000181000722a */ /* 0x001fc80003f2d000 */
[----:B------:R-:W-:Y:S02]  /*0fe0*/  LOP3.LUT R5, R13, R5, R4, 0x96, !PT ;  /* 0x000000050d057212 */ /* 0x000fe400078e9604 */
[----:B------:R-:W-:Y:S02]  /*0ff0*/  SHF.R.U32.HI R4, RZ, 0x2, R7 ;  /* 0x00000002ff047819 */ /* 0x000fe40000011607 */
[----:B------:R-:W-:Y:S02]  /*1000*/  LOP3.LUT R5, R5, R6, RZ, 0x3c, !PT ;  /* 0x0000000605057212 */ /* 0x000fe400078e3cff */
[----:B------:R-:W-:Y:S02]  /*1010*/  LOP3.LUT R4, R4, R7, RZ, 0x3c, !PT ;  /* 0x0000000704047212 */ /* 0x000fe400078e3cff */
[----:B------:R-:W-:Y:S01]  /*1020*/  IADD3 R18, PT, PT, R12, 0x212e9e, R5 ;  /* 0x00212e9e0c127810 */ /* 0x000fe20007ffe005 */
[----:B------:R-:W-:Y:S01]  /*1030*/  IMAD.SHL.U32 R7, R5, 0x10, RZ ;  /* 0x0000001005077824 */ /* 0x000fe200078e00ff */
[----:B------:R-:W-:-:S03]  /*1040*/  SHF.R.U32.HI R13, RZ, 0x2, R8 ;  /* 0x00000002ff0d7819 */ /* 0x000fc60000011608 */
[----:B------:R-:W-:Y:S01]  /*1050*/  IMAD.WIDE.U32 R18, R18, 0x200000, RZ ;  /* 0x0020000012127825 */ /* 0x000fe200078e00ff */
[----:B------:R-:W-:Y:S02]  /*1060*/  LOP3.LUT R13, R13, R8, RZ, 0x3c, !PT ;  /* 0x000000080d0d7212 */ /* 0x000fe400078e3cff */
[----:B------:R-:W-:Y:S01]  /*1070*/  LOP3.LUT R18, R18, R9, RZ, 0x3c, !PT ;  /* 0x0000000912127212 */ /* 0x000fe200078e3cff */
[C---:B------:R-:W-:Y:S01]  /*1080*/  IMAD.SHL.U32 R9, R4.reuse, 0x2, RZ ;  /* 0x0000000204097824 */ /* 0x040fe200078e00ff */
[----:B------:R-:W-:Y:S02]  /*1090*/  SHF.L.U32 R8, R13, 0x1, RZ ;  /* 0x000000010d087819 */ /* 0x000fe400000006ff */
[----:B------:R0:W1:Y:S02]  /*10a0*/  I2F.F64.U64 R20, R18 ;  /* 0x0000001200147312 */ /* 0x0000640000301800 */
[----:B------:R-:W-:-:S04]  /*10b0*/  LOP3.LUT R4, R4, R9, R7, 0x96, !PT ;  /* 0x0000000904047212 */ /* 0x000fc800078e9607 */
[----:B------:R-:W-:-:S04]  /*10c0*/  LOP3.LUT R7, R4, R5, RZ, 0x3c, !PT ;  /* 0x0000000504077212 */ /* 0x000fc800078e3cff */
[C---:B------:R-:W-:Y:S01]  /*10d0*/  IADD3 R31, PT, PT, R12.reuse, 0x26b663, R7 ;  /* 0x0026b6630c1f7810 */ /* 0x040fe20007ffe007 */
[----:B------:R-:W-:Y:S01]  /*10e0*/  IMAD.SHL.U32 R4, R7, 0x10, RZ ;  /* 0x0000001007047824 */ /* 0x000fe200078e00ff */
[----:B0-----:R-:W-:Y:S02]  /*10f0*/  DMUL R18, RZ, R16 ;  /* 0x00000010ff127228 */ /* 0x001fe40000000000 */
[----:B-1----:R-:W-:Y:S02]  /*1100*/  DFMA R20, R20, R26, 5.5511151231257827021e-17 ;  /* 0x3c9000001414742b */ /* 0x002fe4000000001a */
[----:B------:R-:W-:Y:S01]  /*1110*/  LOP3.LUT R4, R13, R8, R4, 0x96, !PT ;  /* 0x000000080d047212 */ /* 0x000fe200078e9604 */
[----:B------:R-:W-:-:S03]  /*1120*/  VIADD R8, R12, 0x2c3e28 ;  /* 0x002c3e280c087836 */ /* 0x000fc60000000000 */
[----:B------:R-:W-:Y:S02]  /*1130*/  LOP3.LUT R9, R4, R7, RZ, 0x3c, !PT ;  /* 0x0000000704097212 */ /* 0x000fe400078e3cff */
[----:B------:R-:W-:Y:S02]  /*1140*/  FSEL R14, R18, R14, !P1 ;  /* 0x0000000e120e7208 */ /* 0x000fe40004800000 */
[----:B------:R-:W-:Y:S01]  /*1150*/  FSEL R15, R19, R15, !P1 ;  /* 0x0000000f130f7208 */ /* 0x000fe20004800000 */
[----:B------:R-:W-:Y:S01]  /*1160*/  IMAD.MOV.U32 R12, RZ, RZ, R20 ;  /* 0x000000ffff0c7224 */ /* 0x000fe200078e0014 */
[----:B------:R-:W-:Y:S01]  /*1170*/  ISETP.GT.AND P0, PT, R21, 0xfffff, PT ;  /* 0x000fffff1500780c */ /* 0x000fe20003f04270 */
[--C-:B------:R-:W-:Y:S01]  /*1180*/  IMAD.MOV.U32 R13, RZ, RZ, R21.reuse ;  /* 0x000000ffff0d7224 */ /* 0x100fe200078e0015 */
[----:B------:R-:W-:Y:S01]  /*1190*/  DMUL R18, R10, R22 ;  /* 0x000000160a127228 */ /* 0x000fe20000000000 */
[----:B------:R-:W-:Y:S01]  /*11a0*/  IMAD.IADD R28, R9, 0x1, R8 ;  /* 0x00000001091c7824 */ /* 0x000fe200078e0208 */
[----:B------:R-:W-:Y:S01]  /*11b0*/  DMUL R10, R22, R14 ;  /* 0x0000000e160a7228 */ /* 0x000fe20000000000 */
[----:B------:R-:W-:-:S02]  /*11c0*/  IMAD.MOV.U32 R4, RZ, RZ, R21 ;  /* 0x000000ffff047224 */ /* 0x000fc400078e0015 */
[----:B------:R-:W-:-:S04]  /*11d0*/  IMAD.WIDE.U32 R28, R28, 0x200000, RZ ;  /* 0x002000001c1c7825 */ /* 0x000fc800078e00ff */
[----:B------:R-:W-:Y:S01]  /*11e0*/  IMAD.MOV.U32 R23, RZ, RZ, -0x3ff ;  /* 0xfffffc01ff177424 */ /* 0x000fe200078e00ff */
[----:B------:R-:W-:Y:S01]  /*11f0*/  LOP3.LUT R28, R28, R31, RZ, 0x3c, !PT ;  /* 0x0000001f1c1c7212 */ /* 0x000fe200078e3cff */
[----:B------:R-:W-:Y:S01]  /*1200*/  @!P0 DMUL R12, R12, 1.80143985094819840000e+16 ;  /* 0x435000000c0c8828 */ /* 0x000fe20000000000 */
[----:B------:R-:W-:Y:S02]  /*1210*/  @!P0 IMAD.MOV.U32 R23, RZ, RZ, -0x435 ;  /* 0xfffffbcbff178424 */ /* 0x000fe400078e00ff */
[----:B------:R-:W0:Y:S07]  /*1220*/  I2F.F64.U64 R16, R28 ;  /* 0x0000001c00107312 */ /* 0x000e2e0000301800 */
[----:B------:R-:W-:-:S02]  /*1230*/  @!P0 IMAD.MOV.U32 R4, RZ, RZ, R13 ;  /* 0x000000ffff048224 */ /* 0x000fc400078e000d */
[----:B------:R-:W-:Y:S02]  /*1240*/  @!P0 IMAD.MOV.U32 R20, RZ, RZ, R12 ;  /* 0x000000ffff148224 */ /* 0x000fe400078e000c */
[----:B------:R-:W-:Y:S01]  /*1250*/  VIADD R21, R4, 0xffffffff ;  /* 0xffffffff04157836 */ /* 0x000fe20000000000 */
[----:B0-----:R-:W-:-:S04]  /*1260*/  DFMA R26, R16, 2.2204460492503130808e-16, R26 ;  /* 0x3cb00000101a782b */ /* 0x001fc8000000001a */
[----:B------:R-:W-:-:S13]  /*1270*/  ISETP.GT.U32.AND P1, PT, R21, 0x7feffffe, PT ;  /* 0x7feffffe1500780c */ /* 0x000fda0003f24070 */
[----:B------:R-:W-:Y:S05]  /*1280*/  @P1 BRA `(.L_x_8) ;  /* 0x0000000400001947 */ /* 0x000fea0003800000 */
[----:B------:R-:W-:Y:S01]  /*1290*/  LOP3.LUT R12, R4, 0xfffff, RZ, 0xc0, !PT ;  /* 0x000fffff040c7812 */ /* 0x000fe200078ec0ff */
[----:B------:R-:W-:Y:S01]  /*12a0*/  IMAD.MOV.U32 R30, RZ, RZ, RZ ;  /* 0x000000ffff1e7224 */ /* 0x000fe200078e00ff */
[----:B------:R-:W-:Y:S01]  /*12b0*/  UMOV UR6, 0x3ae80f1e ;  /* 0x3ae80f1e00067882 */ /* 0x000fe20000000000 */
[----:B------:R-:W-:Y:S01]  /*12c0*/  IMAD.MOV.U32 R24, RZ, RZ, -0x748574fc ;  /* 0x8b7a8b04ff187424 */ /* 0x000fe200078e00ff */
[----:B------:R-:W-:Y:S01]  /*12d0*/  LOP3.LUT R21, R12, 0x3ff00000, RZ, 0xfc, !PT ;  /* 0x3ff000000c157812 */ /* 0x000fe200078efcff */
[----:B------:R-:W-:Y:S01]  /*12e0*/  IMAD.MOV.U32 R25, RZ, RZ, 0x3ed0ee25 ;  /* 0x3ed0ee25ff197424 */ /* 0x000fe200078e00ff */
[----:B------:R-:W-:Y:S01]  /*12f0*/  UMOV UR7, 0x3eb1380b ;  /* 0x3eb1380b00077882 */ /* 0x000fe20000000000 */
[----:B------:R-:W-:Y:S01]  /*1300*/  LEA.HI R4, R4, R23, RZ, 0xc ;  /* 0x0000001704047211 */ /* 0x000fe200078f60ff */
[----:B------:R-:W-:Y:S01]  /*1310*/  UMOV UR8, 0x80000000 ;  /* 0x8000000000087882 */ /* 0x000fe20000000000 */
[----:B------:R-:W-:Y:S01]  /*1320*/  ISETP.GE.U32.AND P0, PT, R21, 0x3ff6a09f, PT ;  /* 0x3ff6a09f1500780c */ /* 0x000fe20003f06070 */
[----:B------:R-:W-:-:S12]  /*1330*/  UMOV UR9, 0x43300000 ;  /* 0x4330000000097882 */ /* 0x000fd80000000000 */
[----:B------:R-:W-:Y:S02]  /*1340*/  @P0 VIADD R13, R21, 0xfff00000 ;  /* 0xfff00000150d0836 */ /* 0x000fe40000000000 */
[----:B------:R-:W-:Y:S02]  /*1350*/  @P0 VIADD R4, R4, 0x1 ;  /* 0x0000000104040836 */ /* 0x000fe40000000000 */
[----:B------:R-:W-:-:S06]  /*1360*/  @P0 IMAD.MOV.U32 R21, RZ, RZ, R13 ;  /* 0x000000ffff150224 */ /* 0x000fcc00078e000d */
        /* <DEDUP_REMOVED lines=16> */
[----:B------:R-:W-:Y:S01]  /*1470*/  UMOV UR7, 0x3f1745cb ;  /* 0x3f1745cb00077882 */ /* 0x000fe20000000000 */
[----:B------:R-:W-:-:S05]  /*1480*/  DFMA R20, R20, -R12, R22 ;  /* 0x8000000c1414722b */ /* 0x000fca0000000016 */
[----:B------:R-:W-:Y:S01]  /*1490*/  DFMA R16, R14, R16, UR6 ;  /* 0x000000060e107e2b */ /* 0x000fe20008000010 */
[----:B------:R-:W-:Y:S01]  /*14a0*/  UMOV UR6, 0x2d1b5154 ;  /* 0x2d1b515400067882 */ /* 0x000fe20000000000 */
[----:B------:R-:W-:Y:S01]  /*14b0*/  UMOV UR7, 0x3f3c71c7 ;  /* 0x3f3c71c700077882 */ /* 0x000fe20000000000 */
[----:B------:R-:W-:-:S05]  /*14c0*/  DMUL R20, R30, R20 ;  /* 0x000000141e147228 */ /* 0x000fca0000000000 */
[----:B------:R-:W-:Y:S01]  /*14d0*/  DFMA R24, R14, R16, UR6 ;  /* 0x000000060e187e2b */ /* 0x000fe20008000010 */
[----:B------:R-:W-:Y:S01]  /*14e0*/  UMOV UR6, 0x923be72d ;  /* 0x923be72d00067882 */ /* 0x000fe20000000000 */
[----:B------:R-:W-:Y:S01]  /*14f0*/  UMOV UR7, 0x3f624924 ;  /* 0x3f62492400077882 */ /* 0x000fe20000000000 */
[----:B------:R-:W-:Y:S01]  /*1500*/  LOP3.LUT R16, R4, 0x80000000, RZ, 0x3c, !PT ;  /* 0x8000000004107812 */ /* 0x000fe200078e3cff */
[----:B------:R-:W-:-:S04]  /*1510*/  IMAD.MOV.U32 R17, RZ, RZ, 0x43300000 ;  /* 0x43300000ff117424 */ /* 0x000fc800078e00ff */
[----:B------:R-:W-:Y:S01]  /*1520*/  DFMA R24, R14, R24, UR6 ;  /* 0x000000060e187e2b */ /* 0x000fe20008000018 */
[----:B------:R-:W-:Y:S01]  /*1530*/  UMOV UR6, 0x9999a3c4 ;  /* 0x9999a3c400067882 */ /* 0x000fe20000000000 */
[----:B------:R-:W-:Y:S01]  /*1540*/  UMOV UR7, 0x3f899999 ;  /* 0x3f89999900077882 */ /* 0x000fe20000000000 */
[----:B------:R-:W-:Y:S01]  /*1550*/  DADD R16, R16, -UR8 ;  /* 0x8000000810107e29 */ /* 0x000fe20008000000 */
[----:B------:R-:W-:Y:S01]  /*1560*/  UMOV UR8, 0xfefa39ef ;  /* 0xfefa39ef00087882 */ /* 0x000fe20000000000 */
[----:B------:R-:W-:-:S03]  /*1570*/  UMOV UR9, 0x3fe62e42 ;  /* 0x3fe62e4200097882 */ /* 0x000fc60000000000 */
[----:B------:R-:W-:Y:S01]  /*1580*/  DFMA R24, R14, R24, UR6 ;  /* 0x000000060e187e2b */ /* 0x000fe20008000018 */
[----:B------:R-:W-:Y:S01]  /*1590*/  UMOV UR6, 0x55555554 ;  /* 0x5555555400067882 */ /* 0x000fe20000000000 */
[----:B------:R-:W-:Y:S01]  /*15a0*/  UMOV UR7, 0x3fb55555 ;  /* 0x3fb5555500077882 */ /* 0x000fe20000000000 */
[----:B------:R-:W-:-:S05]  /*15b0*/  DFMA R22, R16, UR8, R12 ;  /* 0x0000000810167c2b */ /* 0x000fca000800000c */
        /* <DEDUP_REMOVED lines=13> */
.L_x_8:
[----:B------:R-:W-:Y:S01]  /*1690*/  MOV R14, 0x0 ;  /* 0x00000000000e7802 */ /* 0x000fe20000000f00 */
[----:B------:R-:W-:Y:S01]  /*16a0*/  IMAD.MOV.U32 R15, RZ, RZ, 0x7ff00000 ;  /* 0x7ff00000ff0f7424 */ /* 0x000fe200078e00ff */
[----:B------:R-:W-:-:S05]  /*16b0*/  LOP3.LUT P0, RZ, R13, 0x7fffffff, RZ, 0xc0, !PT ;  /* 0x7fffffff0dff7812 */ /* 0x000fca000780c0ff */
[----:B------:R-:W-:-:S10]  /*16c0*/  DFMA R14, R12, R14, +INF ;  /* 0x7ff000000c0e742b */ /* 0x000fd4000000000e */
[----:B------:R-:W-:Y:S02]  /*16d0*/  FSEL R30, R14, RZ, P0 ;  /* 0x000000ff0e1e7208 */ /* 0x000fe40000000000 */
[----:B------:R-:W-:-:S07]  /*16e0*/  FSEL R31, R15, -QNAN , P0 ;  /* 0xfff000000f1f7808 */ /* 0x000fce0000000000 */
.L_x_9:
[----:B------:R-:W-:Y:S05]  /*16f0*/  BSYNC.RECONVERGENT B1 ;  /* 0x0000000000017941 */ /* 0x000fea0003800200 */
.L_x_7:
[----:B------:R-:W-:Y:S01]  /*1700*/  DMUL R12, RZ, R26 ;  /* 0x0000001aff0c7228 */ /* 0x000fe20000000000 */
[----:B------:R-:W-:Y:S01]  /*1710*/  IMAD.SHL.U32 R4, R27, 0x2, RZ ;  /* 0x000000021b047824 */ /* 0x000fe200078e00ff */
[----:B------:R-:W-:Y:S01]  /*1720*/  UMOV UR6, 0x33145c07 ;  /* 0x33145c0700067882 */ /* 0x000fe20000000000 */
[----:B------:R-:W-:Y:S01]  /*1730*/  UMOV UR7, 0x3ca1a626 ;  /* 0x3ca1a62600077882 */ /* 0x000fe20000000000 */
[----:B------:R-:W-:Y:S01]  /*1740*/  DMUL R30, R30, -2 ;  /* 0xc00000001e1e7828 */ /* 0x000fe20000000000 */
[----:B------:R-:W-:Y:S01]  /*1750*/  IMAD.MOV.U32 R22, RZ, RZ, -0x3e107ad8 ;  /* 0xc1ef8528ff167424 */ /* 0x000fe200078e00ff */
[----:B------:R-:W-:Y:S01]  /*1760*/  ISETP.GT.U32.AND P0, PT, R4, -0x79800000, PT ;  /* 0x868000000400780c */ /* 0x000fe20003f04070 */
[----:B------:R-:W-:Y:S01]  /*1770*/  IMAD.MOV.U32 R23, RZ, RZ, 0x3e21eea7 ;  /* 0x3e21eea7ff177424 */ /* 0x000fe200078e00ff */
[----:B------:R-:W-:Y:S01]  /*1780*/  UMOV UR8, 0xf9785eba ;  /* 0xf9785eba00087882 */ /* 0x000fe20000000000 */
[----:B------:R-:W-:Y:S01]  /*1790*/  IMAD.MOV.U32 R24, RZ, RZ, 0x2cb0d246 ;  /* 0x2cb0d246ff187424 */ /* 0x000fe200078e00ff */
[----:B------:R-:W-:Y:S01]  /*17a0*/  FSEL R13, R13, R27, P0 ;  /* 0x0000001b0d0d7208 */ /* 0x000fe20000000000 */
[----:B------:R-:W0:Y:S01]  /*17b0*/  MUFU.RSQ64H R21, R31 ;  /* 0x0000001f00157308 */ /* 0x000e220000001c00 */
[----:B------:R-:W-:Y:S01]  /*17c0*/  FSEL R26, R12, R26, P0 ;  /* 0x0000001a0c1a7208 */ /* 0x000fe20000000000 */
[----:B------:R-:W-:Y:S01]  /*17d0*/  IMAD.MOV.U32 R25, RZ, RZ, 0x3e5ae5f1 ;  /* 0x3e5ae5f1ff197424 */ /* 0x000fe200078e00ff */
[----:B------:R-:W-:Y:S01]  /*17e0*/  UMOV UR9, 0x3de5db65 ;  /* 0x3de5db6500097882 */ /* 0x000fe20000000000 */
[----:B------:R-:W-:Y:S01]  /*17f0*/  VIADD R27, R13, 0x100000 ;  /* 0x001000000d1b7836 */ /* 0x000fe20000000000 */
[----:B------:R-:W-:Y:S01]  /*1800*/  BSSY.RECONVERGENT B1, `(.L_x_10) ;  /* 0x000004e000017945 */ /* 0x000fe20003800200 */
[----:B------:R-:W-:-:S02]  /*1810*/  IMAD.MOV.U32 R12, RZ, RZ, R26 ;  /* 0x000000ffff0c7224 */ /* 0x000fc400078e001a */
[----:B------:R-:W1:Y:S01]  /*1820*/  FRND.F64 R14, R26 ;  /* 0x0000001a000e7313 */ /* 0x000e620000301800 */
[----:B------:R-:W-:Y:S02]  /*1830*/  VIADD R20, R31, 0xfcb00000 ;  /* 0xfcb000001f147836 */ /* 0x000fe40000000000 */
[----:B------:R-:W-:Y:S02]  /*1840*/  IMAD.MOV.U32 R28, RZ, RZ, 0x0 ;  /* 0x00000000ff1c7424 */ /* 0x000fe400078e00ff */
[----:B------:R-:W-:Y:S02]  /*1850*/  IMAD.MOV.U32 R29, RZ, RZ, 0x3fd80000 ;  /* 0x3fd80000ff1d7424 */ /* 0x000fe400078e00ff */
[----:B0-----:R-:W-:Y:S02]  /*1860*/  DMUL R32, R20, R20 ;  /* 0x0000001414207228 */ /* 0x001fe40000000000 */
[----:B-1----:R-:W-:-:S06]  /*1870*/  DFMA R14, R14, -0.5, R12 ;  /* 0xbfe000000e0e782b */ /* 0x002fcc000000000c */
[----:B------:R-:W-:Y:S02]  /*1880*/  DFMA R32, R30, -R32, 1 ;  /* 0x3ff000001e20742b */ /* 0x000fe40000000820 */
[----:B------:R-:W-:Y:S01]  /*1890*/  DMUL R16, R14, UR6 ;  /* 0x000000060e107c28 */ /* 0x000fe20008000000 */
[----:B------:R-:W-:Y:S01]  /*18a0*/  UMOV UR6, 0x54442d18 ;  /* 0x54442d1800067882 */ /* 0x000fe20000000000 */
[----:B------:R-:W-:-:S04]  /*18b0*/  UMOV UR7, 0x400921fb ;  /* 0x400921fb00077882 */ /* 0x000fc80000000000 */
[----:B------:R-:W-:Y:S02]  /*18c0*/  DFMA R28, R32, R28, 0.5 ;  /* 0x3fe00000201c742b */ /* 0x000fe4000000001c */
[----:B------:R-:W-:Y:S02]  /*18d0*/  DMUL R32, R20, R32 ;  /* 0x0000002014207228 */ /* 0x000fe40000000000 */
[----:B------:R-:W-:Y:S01]  /*18e0*/  DFMA R14, R14, UR6, R16 ;  /* 0x000000060e0e7c2b */ /* 0x000fe20008000010 */
[----:B------:R-:W-:Y:S01]  /*18f0*/  UMOV UR6, 0x20fd8164 ;  /* 0x20fd816400067882 */ /* 0x000fe20000000000 */
[----:B------:R-:W-:-:S04]  /*1900*/  UMOV UR7, 0x3da8ff83 ;  /* 0x3da8ff8300077882 */ /* 0x000fc80000000000 */
[----:B------:R-:W-:Y:S02]  /*1910*/  DFMA R32, R28, R32, R20 ;  /* 0x000000201c20722b */ /* 0x000fe40000000014 */
[----:B------:R-:W-:-:S08]  /*1920*/  DMUL R16, R14, R14 ;  /* 0x0000000e0e107228 */ /* 0x000fd00000000000 */
        /* <DEDUP_REMOVED lines=8> */
[----:B------:R-:W-:Y:S02]  /*19b0*/  UMOV UR7, 0x3ec71de3 ;  /* 0x3ec71de300077882 */ /* 0x000fe40000000000 */
[C---:B------:R-:W-:Y:S01]  /*19c0*/  DFMA R24, R16.reuse, R24, UR6 ;  /* 0x0000000610187e2b */ /* 0x040fe20008000018 */
[----:B------:R-:W-:Y:S01]  /*19d0*/  UMOV UR6, 0x19ddbce9 ;  /* 0x19ddbce900067882 */ /* 0x000fe20000000000 */
[----:B------:R-:W-:Y:S02]  /*19e0*/  UMOV UR7, 0x3efa01a0 ;  /* 0x3efa01a000077882 */ /* 0x000fe40000000000 */
[----:B------:R-:W-:Y:S01]  /*19f0*/  DFMA R22, R16, R22, UR6 ;  /* 0x0000000610167e2b */ /* 0x000fe20008000016 */
[----:B------:R-:W-:Y:S01]  /*1a00*/  UMOV UR6, 0x16c15d47 ;  /* 0x16c15d4700067882 */ /* 0x000fe20000000000 */
[----:B------:R-:W-:-:S02]  /*1a10*/  UMOV UR7, 0x3f56c16c ;  /* 0x3f56c16c00077882 */ /* 0x000fc40000000000 */
[C---:B------:R-:W-:Y:S01]  /*1a20*/  DFMA R24, R16.reuse, R24, -UR8 ;  /* 0x8000000810187e2b */ /* 0x040fe20008000018 */
[----:B------:R-:W-:Y:S01]  /*1a30*/  UMOV UR8, 0x11110818 ;  /* 0x1111081800087882 */ /* 0x000fe20000000000 */
[----:B------:R-:W-:Y:S02]  /*1a40*/  UMOV UR9, 0x3f811111 ;  /* 0x3f81111100097882 */ /* 0x000fe40000000000 */
[C---:B------:R-:W-:Y:S01]  /*1a50*/  DFMA R22, R16.reuse, R22, -UR6 ;  /* 0x8000000610167e2b */ /* 0x040fe20008000016 */
[----:B------:R-:W-:Y:S01]  /*1a60*/  UMOV UR6, 0x55555551 ;  /* 0x5555555100067882 */ /* 0x000fe20000000000 */
[----:B------:R-:W-:Y:S02]  /*1a70*/  UMOV UR7, 0x3fa55555 ;  /* 0x3fa5555500077882 */ /* 0x000fe40000000000 */
[----:B------:R-:W-:Y:S01]  /*1a80*/  DFMA R24, R16, R24, UR8 ;  /* 0x0000000810187e2b */ /* 0x000fe20008000018 */
[----:B------:R-:W-:Y:S01]  /*1a90*/  UMOV UR8, 0x55555554 ;  /* 0x5555555400087882 */ /* 0x000fe20000000000 */
[----:B------:R-:W-:-:S02]  /*1aa0*/  UMOV UR9, 0x3fc55555 ;  /* 0x3fc5555500097882 */ /* 0x000fc40000000000 */
[C---:B------:R-:W-:Y:S02]  /*1ab0*/  DFMA R28, R16.reuse, R22, UR6 ;  /* 0x00000006101c7e2b */ /* 0x040fe40008000016 */
[----:B------:R0:W1:Y:S02]  /*1ac0*/  F2I.S64.F64 R22, R26 ;  /* 0x0000001a00167311 */ /* 0x0000640000301900 */
[----:B------:R-:W-:-:S04]  /*1ad0*/  DFMA R24, R16, R24, -UR8 ;  /* 0x8000000810187e2b */ /* 0x000fc80008000018 */
[----:B------:R-:W-:-:S04]  /*1ae0*/  DFMA R28, R16, R28, -0.5 ;  /* 0xbfe00000101c742b */ /* 0x000fc8000000001c */
[----:B------:R-:W-:Y:S02]  /*1af0*/  DFMA R24, R16, R24, RZ ;  /* 0x000000181018722b */ /* 0x000fe400000000ff */
[----:B0-----:R-:W-:Y:S02]  /*1b00*/  DMUL R26, R30, R32 ;  /* 0x000000201e1a7228 */ /* 0x001fe40000000000 */
[----:B------:R-:W-:Y:S01]  /*1b10*/  DFMA R16, R16, R28, 1 ;  /* 0x3ff000001010742b */ /* 0x000fe2000000001c */
[C---:B-1----:R-:W-:Y:S01]  /*1b20*/  LOP3.LUT R4, R22.reuse, 0x1, RZ, 0xc0, !PT ;  /* 0x0000000116047812 */ /* 0x042fe200078ec0ff */
[----:B------:R-:W-:Y:S01]  /*1b30*/  VIADD R29, R33, 0xfff00000 ;  /* 0xfff00000211d7836 */ /* 0x000fe20000000000 */
[----:B------:R-:W-:Y:S01]  /*1b40*/  LOP3.LUT P1, RZ, R22, 0x2, RZ, 0xc0, !PT ;  /* 0x0000000216ff7812 */ /* 0x000fe2000782c0ff */
[----:B------:R-:W-:Y:S01]  /*1b50*/  DFMA R24, R14, R24, R14 ;  /* 0x000000180e18722b */ /* 0x000fe2000000000e */
[----:B------:R-:W-:Y:S01]  /*1b60*/  ISETP.NE.U32.AND P0, PT, R4, 0x1, PT ;  /* 0x000000010400780c */ /* 0x000fe20003f05070 */
[----:B------:R-:W-:Y:S01]  /*1b70*/  DFMA R22, R26, -R26, R30 ;  /* 0x8000001a1a16722b */ /* 0x000fe2000000001e */
[----:B------:R-:W-:-:S02]  /*1b80*/  IMAD.MOV.U32 R28, RZ, RZ, R32 ;  /* 0x000000ffff1c7224 */ /* 0x000fc400078e0020 */
[----:B------:R-:W-:-:S05]  /*1b90*/  ISETP.NE.U32.AND.EX P0, PT, RZ, RZ, PT, P0 ;  /* 0x000000ffff00720c */ /* 0x000fca0003f05100 */
[----:B------:R-:W-:Y:S02]  /*1ba0*/  LOP3.LUT R35, R25, 0x80000000, RZ, 0x3c, !PT ;  /* 0x8000000019237812 */ /* 0x000fe400078e3cff */
[----:B------:R-:W-:Y:S02]  /*1bb0*/  FSEL R14, R16, R24, !P0 ;  /* 0x00000018100e7208 */ /* 0x000fe40004000000 */
[----:B------:R-:W-:Y:S02]  /*1bc0*/  FSEL R15, R17, R25, !P0 ;  /* 0x00000019110f7208 */ /* 0x000fe40004000000 */
[----:B------:R-:W-:Y:S01]  /*1bd0*/  FSEL R16, R24, R16, !P0 ;  /* 0x0000001018107208 */ /* 0x000fe20004000000 */
[----:B------:R-:W-:Y:S01]  /*1be0*/  DFMA R24, R22, R28, R26 ;  /* 0x0000001c1618722b */ /* 0x000fe2000000001a */
[----:B------:R-:W-:Y:S02]  /*1bf0*/  FSEL R17, R35, R17, !P0 ;  /* 0x0000001123117208 */ /* 0x000fe40004000000 */
[----:B------:R-:W-:-:S02]  /*1c00*/  ISETP.GE.U32.AND P0, PT, R20, 0x7ca00000, PT ;  /* 0x7ca000001400780c */ /* 0x000fc40003f06070 */
[----:B------:R-:W-:Y:S02]  /*1c10*/  @P1 LOP3.LUT R35, R15, 0x80000000, RZ, 0x3c, !PT ;  /* 0x800000000f231812 */ /* 0x000fe400078e3cff */
[----:B------:R-:W-:-:S03]  /*1c20*/  @P1 LOP3.LUT R37, R17, 0x80000000, RZ, 0x3c, !PT ;  /* 0x8000000011251812 */ /* 0x000fc600078e3cff */
[----:B------:R-:W-:Y:S02]  /*1c30*/  @P1 IMAD.MOV.U32 R15, RZ, RZ, R35 ;  /* 0x000000ffff0f1224 */ /* 0x000fe400078e0023 */
[----:B------:R-:W-:-:S04]  /*1c40*/  @P1 IMAD.MOV.U32 R17, RZ, RZ, R37 ;  /* 0x000000ffff111224 */ /* 0x000fc800078e0025 */
[----:B------:R-:W-:Y:S05]  /*1c50*/  @!P0 BRA `(.L_x_11) ;  /* 0x0000000000208947 */ /* 0x000fea0003800000 */
[----:B------:R-:W-:Y:S01]  /*1c60*/  IMAD.MOV.U32 R25, RZ, RZ, R32 ;  /* 0x000000ffff197224 */ /* 0x000fe200078e0020 */
[----:B------:R-:W-:Y:S01]  /*1c70*/  MOV R24, R29 ;  /* 0x0000001d00187202 */ /* 0x000fe20000000f00 */
[----:B------:R-:W-:Y:S01]  /*1c80*/  IMAD.MOV.U32 R28, RZ, RZ, R30 ;  /* 0x000000ffff1c7224 */ /* 0x000fe200078e001e */
[----:B------:R-:W-:Y:S01]  /*1c90*/  MOV R4, 0x1cc0 ;  /* 0x00001cc000047802 */ /* 0x000fe20000000f00 */
[----:B------:R-:W-:-:S07]  /*1ca0*/  IMAD.MOV.U32 R21, RZ, RZ, R31 ;  /* 0x000000ffff157224 */ /* 0x000fce00078e001f */
[----:B------:R-:W-:Y:S05]  /*1cb0*/  CALL.REL.NOINC `($__internal_0_$__cuda_sm20_dsqrt_rn_f64_mediumpath_v1) ;  /* 0x00000058005c7944 */ /* 0x000fea0003c00000 */
[----:B------:R-:W-:Y:S02]  /*1cc0*/  IMAD.MOV.U32 R24, RZ, RZ, R20 ;  /* 0x000000ffff187224 */ /* 0x000fe400078e0014 */
[----:B------:R-:W-:-:S07]  /*1cd0*/  IMAD.MOV.U32 R25, RZ, RZ, R21 ;  /* 0x000000ffff197224 */ /* 0x000fce00078e0015 */
.L_x_11:
[----:B------:R-:W-:Y:S05]  /*1ce0*/  BSYNC.RECONVERGENT B1 ;  /* 0x0000000000017941 */ /* 0x000fea0003800200 */
.L_x_10:
[----:B------:R-:W0:Y:S01]  /*1cf0*/  FRND.F64.TRUNC R20, R12 ;  /* 0x0000000c00147313 */ /* 0x000e22000030d800 */
[----:B------:R-:W-:Y:S01]  /*1d00*/  DADD R16, RZ, R16 ;  /* 0x00000000ff107229 */ /* 0x000fe20000000010 */
[----:B------:R-:W-:Y:S01]  /*1d10*/  IMAD.MOV.U32 R4, RZ, RZ, RZ ;  /* 0x000000ffff047224 */ /* 0x000fe200078e00ff */
[----:B------:R-:W-:Y:S02]  /*1d20*/  DMUL R22, RZ, R12 ;  /* 0x0000000cff167228 */ /* 0x000fe40000000000 */
[----:B0-----:R-:W-:-:S04]  /*1d30*/  DSETP.NEU.AND P0, PT, R12, R20, PT ;  /* 0x000000140c00722a */ /* 0x001fc80003f0d000 */
[----:B------:R-:W-:-:S04]  /*1d40*/  DMUL R12, R16, R24 ;  /* 0x00000018100c7228 */ /* 0x000fc80000000000 */
[----:B------:R-:W-:Y:S02]  /*1d50*/  FSEL R16, R22, R14, !P0 ;  /* 0x0000000e16107208 */ /* 0x000fe40004000000 */
[----:B------:R-:W-:-:S06]  /*1d60*/  FSEL R17, R23, R15, !P0 ;  /* 0x0000000f17117208 */ /* 0x000fcc0004000000 */
[----:B------:R-:W-:Y:S01]  /*1d70*/  DMUL R16, R24, R16 ;  /* 0x0000001018107228 */ /* 0x000fe20000000000 */
[----:B------:R-:W-:Y:S02]  /*1d80*/  IMAD.MOV.U32 R24, RZ, RZ, R12 ;  /* 0x000000ffff187224 */ /* 0x000fe400078e000c */
[----:B------:R-:W-:Y:S01]  /*1d90*/  IMAD.MOV.U32 R25, RZ, RZ, R13 ;  /* 0x000000ffff197224 */ /* 0x000fe200078e000d */
[----:B------:R-:W-:Y:S07]  /*1da0*/  BRA `(.L_x_12) ;  /* 0x0000001c00287947 */ /* 0x000fee0003800000 */
.L_x_1:
[----:B------:R-:W5:Y:S02]  /*1db0*/  LDG.E.64 R10, desc[UR4][R10.64+0x28] ;  /* 0x000028040a0a7981 */ /* 0x000f64000c1e1b00 */
        /* <DEDUP_REMOVED lines=38> */
[----:B------:R-:W-:-:S04]  /*2020*/  IMAD.WIDE.U32 R20, R20, 0x200000, RZ ;  /* 0x0020000014147825 */ /* 0x000fc800078e00ff */
[----:B------:R-:W-:Y:S01]  /*2030*/  IMAD.MOV.U32 R28, RZ, RZ, R18 ;  /* 0x000000ffff1c7224 */ /* 0x000fe200078e0012 */
[----:B------:R-:W-:Y:S01]  /*2040*/  LOP3.LUT R20, R20, R9, RZ, 0x3c, !PT ;  /* 0x0000000914147212 */ /* 0x000fe200078e3cff */
[----:B------:R-:W-:-:S04]  /*2050*/  IMAD.MOV.U32 R9, RZ, RZ, R19 ;  /* 0x000000ffff097224 */ /* 0x000fc800078e0013 */
[----:B------:R-:W-:Y:S01]  /*2060*/  @!P1 DMUL R14, R14, 1.80143985094819840000e+16 ;  /* 0x435000000e0e9828 */ /* 0x000fe20000000000 */
[----:B------:R-:W0:Y:S09]  /*2070*/  I2F.F64.U64 R20, R20 ;  /* 0x0000001400147312 */ /* 0x000e320000301800 */
[----:B------:R-:W-:Y:S01]  /*2080*/  @!P1 MOV R9, R15 ;  /* 0x0000000f00099202 */ /* 0x000fe20000000f00 */
[----:B------:R-:W-:-:S04]  /*2090*/  @!P1 IMAD.MOV.U32 R28, RZ, RZ, R14 ;  /* 0x000000ffff1c9224 */ /* 0x000fc800078e000e */
[----:B------:R-:W-:Y:S01]  /*20a0*/  VIADD R4, R9, 0xffffffff ;  /* 0xffffffff09047836 */ /* 0x000fe20000000000 */
[----:B0-----:R-:W-:-:S04]  /*20b0*/  DFMA R16, R20, 2.2204460492503130808e-16, R16 ;  /* 0x3cb000001410782b */ /* 0x001fc80000000010 */
[----:B------:R-:W-:Y:S01]  /*20c0*/  ISETP.GT.U32.AND P0, PT, R4, 0x7feffffe, PT ;  /* 0x7feffffe0400780c */ /* 0x000fe20003f04070 */
[----:B------:R-:W-:Y:S02]  /*20d0*/  IMAD.MOV.U32 R4, RZ, RZ, -0x3ff ;  /* 0xfffffc01ff047424 */ /* 0x000fe400078e00ff */
[----:B------:R-:W-:-:S10]  /*20e0*/  @!P1 IMAD.MOV.U32 R4, RZ, RZ, -0x435 ;  /* 0xfffffbcbff049424 */ /* 0x000fd400078e00ff */
        /* <DEDUP_REMOVED lines=65> */
.L_x_14:
[----:B------:R-:W-:Y:S01]  /*2500*/  IMAD.MOV.U32 R18, RZ, RZ, 0x0 ;  /* 0x00000000ff127424 */ /* 0x000fe200078e00ff */
[----:B------:R-:W-:Y:S01]  /*2510*/  LOP3.LUT P0, RZ, R15, 0x7fffffff, RZ, 0xc0, !PT ;  /* 0x7fffffff0fff7812 */ /* 0x000fe2000780c0ff */
[----:B------:R-:W-:-:S06]  /*2520*/  IMAD.MOV.U32 R19, RZ, RZ, 0x7ff00000 ;  /* 0x7ff00000ff137424 */ /* 0x000fcc00078e00ff */
[----:B------:R-:W-:-:S10]  /*2530*/  DFMA R18, R14, R18, +INF ;  /* 0x7ff000000e12742b */ /* 0x000fd40000000012 */
[----:B------:R-:W-:Y:S02]  /*2540*/  FSEL R32, R18, RZ, P0 ;  /* 0x000000ff12207208 */ /* 0x000fe40000000000 */
[----:B------:R-:W-:-:S07]  /*2550*/  FSEL R33, R19, -QNAN , P0 ;  /* 0xfff0000013217808 */ /* 0x000fce0000000000 */
.L_x_15:
[----:B------:R-:W-:Y:S05]  /*2560*/  BSYNC.RECONVERGENT B1 ;  /* 0x0000000000017941 */ /* 0x000fea0003800200 */
.L_x_13:
[----:B------:R-:W-:Y:S01]  /*2570*/  DMUL R14, RZ, R16 ;  /* 0x00000010ff0e7228 */ /* 0x000fe20000000000 */
[----:B------:R-:W-:Y:S01]  /*2580*/  IMAD.SHL.U32 R4, R17, 0x2, RZ ;  /* 0x0000000211047824 */ /* 0x000fe200078e00ff */
[----:B------:R-:W-:Y:S01]  /*2590*/  UMOV UR6, 0x33145c07 ;  /* 0x33145c0700067882 */ /* 0x000fe20000000000 */
[----:B------:R-:W-:Y:S01]  /*25a0*/  UMOV UR7, 0x3ca1a626 ;  /* 0x3ca1a62600077882 */ /* 0x000fe20000000000 */
[----:B------:R-:W-:Y:S01]  /*25b0*/  IMAD.MOV.U32 R26, RZ, RZ, 0x2cb0d246 ;  /* 0x2cb0d246ff1a7424 */ /* 0x000fe200078e00ff */
[----:B------:R-:W-:Y:S01]  /*25c0*/  UMOV UR8, 0xf9785eba ;  /* 0xf9785eba00087882 */ /* 0x000fe20000000000 */
[----:B------:R-:W-:Y:S01]  /*25d0*/  ISETP.GT.U32.AND P0, PT, R4, -0x79800000, PT ;  /* 0x868000000400780c */ /* 0x000fe20003f04070 */
[----:B------:R-:W-:Y:S01]  /*25e0*/  IMAD.MOV.U32 R27, RZ, RZ, 0x3e5ae5f1 ;  /* 0x3e5ae5f1ff1b7424 */ /* 0x000fe200078e00ff */
[----:B------:R-:W-:Y:S01]  /*25f0*/  UMOV UR9, 0x3de5db65 ;  /* 0x3de5db6500097882 */ /* 0x000fe20000000000 */
[----:B------:R-:W-:Y:S01]  /*2600*/  DMUL R32, R32, -2 ;  /* 0xc000000020207828 */ /* 0x000fe20000000000 */
[----:B------:R-:W-:Y:S01]  /*2610*/  FSEL R15, R15, R17, P0 ;  /* 0x000000110f0f7208 */ /* 0x000fe20000000000 */
[----:B------:R-:W-:Y:S01]  /*2620*/  IMAD.MOV.U32 R30, RZ, RZ, 0x0 ;  /* 0x00000000ff1e7424 */ /* 0x000fe200078e00ff */
[----:B------:R-:W-:Y:S01]  /*2630*/  FSEL R16, R14, R16, P0 ;  /* 0x000000100e107208 */ /* 0x000fe20000000000 */
[----:B------:R-:W-:Y:S01]  /*2640*/  IMAD.MOV.U32 R31, RZ, RZ, 0x3fd80000 ;  /* 0x3fd80000ff1f7424 */ /* 0x000fe200078e00ff */
[----:B------:R-:W-:Y:S01]  /*2650*/  BSSY.RECONVERGENT B1, `(.L_x_16) ;  /* 0x0000052000017945 */ /* 0x000fe20003800200 */
[----:B------:R-:W-:-:S02]  /*2660*/  VIADD R17, R15, 0x100000 ;  /* 0x001000000f117836 */ /* 0x000fc40000000000 */
[----:B------:R-:W-:Y:S02]  /*2670*/  IMAD.MOV.U32 R14, RZ, RZ, R16 ;  /* 0x000000ffff0e7224 */ /* 0x000fe400078e0010 */
[----:B------:R-:W0:Y:S08]  /*2680*/  FRND.F64 R18, R16 ;  /* 0x0000001000127313 */ /* 0x000e300000301800 */
[----:B------:R-:W1:Y:S01]  /*2690*/  F2I.S64.F64 R16, R16 ;  /* 0x0000001000107311 */ /* 0x000e620000301900 */
[----:B0-----:R-:W-:-:S08]  /*26a0*/  DFMA R18, R18, -0.5, R14 ;  /* 0xbfe000001212782b */ /* 0x001fd0000000000e */
[C---:B------:R-:W-:Y:S01]  /*26b0*/  DMUL R20, R18.reuse, UR6 ;  /* 0x0000000612147c28 */ /* 0x040fe20008000000 */
[----:B------:R-:W-:Y:S01]  /*26c0*/  UMOV UR6, 0x54442d18 ;  /* 0x54442d1800067882 */ /* 0x000fe20000000000 */
[----:B------:R-:W-:Y:S01]  /*26d0*/  UMOV UR7, 0x400921fb ;  /* 0x400921fb00077882 */ /* 0x000fe20000000000 */
[C---:B-1----:R-:W-:Y:S02]  /*26e0*/  LOP3.LUT R4, R16.reuse, 0x1, RZ, 0xc0, !PT ;  /* 0x0000000110047812 */ /* 0x042fe400078ec0ff */
[----:B------:R-:W-:Y:S02]  /*26f0*/  LOP3.LUT P1, RZ, R16, 0x2, RZ, 0xc0, !PT ;  /* 0x0000000210ff7812 */ /* 0x000fe4000782c0ff */
[----:B------:R-:W-:Y:S01]  /*2700*/  ISETP.NE.U32.AND P0, PT, R4, 0x1, PT ;  /* 0x000000010400780c */ /* 0x000fe20003f05070 */
[----:B------:R-:W-:Y:S01]  /*2710*/  DFMA R18, R18, UR6, R20 ;  /* 0x0000000612127c2b */ /* 0x000fe20008000014 */
[----:B------:R-:W-:Y:S01]  /*2720*/  UMOV UR6, 0x20fd8164 ;  /* 0x20fd816400067882 */ /* 0x000fe20000000000 */
[----:B------:R-:W-:Y:S01]  /*2730*/  IMAD.MOV.U32 R20, RZ, RZ, -0x3e107ad8 ;  /* 0xc1ef8528ff147424 */ /* 0x000fe200078e00ff */
[----:B------:R-:W-:Y:S01]  /*2740*/  MOV R21, 0x3e21eea7 ;  /* 0x3e21eea700157802 */ /* 0x000fe20000000f00 */
[----:B------:R-:W-:Y:S01]  /*2750*/  UMOV UR7, 0x3da8ff83 ;  /* 0x3da8ff8300077882 */ /* 0x000fe20000000000 */
[----:B------:R-:W-:-:S03]  /*2760*/  ISETP.NE.U32.AND.EX P0, PT, RZ, RZ, PT, P0 ;  /* 0x000000ffff00720c */ /* 0x000fc60003f05100 */
[----:B------:R-:W-:-:S08]  /*2770*/  DMUL R22, R18, R18 ;  /* 0x0000001212167228 */ /* 0x000fd00000000000 */
[C---:B------:R-:W-:Y:S01]  /*2780*/  DFMA R26, R22.reuse, UR8, -R26 ;  /* 0x00000008161a7c2b */ /* 0x040fe2000800081a */
[----:B------:R-:W-:Y:S01]  /*2790*/  UMOV UR8, 0x69ace392 ;  /* 0x69ace39200087882 */ /* 0x000fe20000000000 */
[C---:B------:R-:W-:Y:S01]  /*27a0*/  DFMA R24, R22.reuse, -UR6, R20 ;  /* 0x8000000616187c2b */ /* 0x040fe20008000014 */
[----:B------:R-:W-:Y:S01]  /*27b0*/  UMOV UR9, 0x3ec71de3 ;  /* 0x3ec71de300097882 */ /* 0x000fe20000000000 */
[----:B------:R-:W-:Y:S01]  /*27c0*/  UMOV UR6, 0x8e06e6d9 ;  /* 0x8e06e6d900067882 */ /* 0x000fe20000000000 */
[----:B------:R-:W-:Y:S01]  /*27d0*/  UMOV UR7, 0x3e927e4f ;  /* 0x3e927e4f00077882 */ /* 0x000fe20000000000 */
[----:B------:R-:W0:Y:S01]  /*27e0*/  MUFU.RSQ64H R21, R33 ;  /* 0x0000002100157308 */ /* 0x000e220000001c00 */
[----:B------:R-:W-:Y:S01]  /*27f0*/  VIADD R20, R33, 0xfcb00000 ;  /* 0xfcb0000021147836 */ /* 0x000fe20000000000 */
        /* <DEDUP_REMOVED lines=11> */
[----:B------:R-:W-:Y:S01]  /*28b0*/  UMOV UR7, 0x3f56c16c ;  /* 0x3f56c16c00077882 */ /* 0x000fe20000000000 */
[----:B0-----:R-:W-:Y:S02]  /*28c0*/  DMUL R24, R20, R20 ;  /* 0x0000001414187228 */ /* 0x001fe40000000000 */
[C---:B------:R-:W-:Y:S01]  /*28d0*/  DFMA R26, R22.reuse, R26, UR8 ;  /* 0x00000008161a7e2b */ /* 0x040fe2000800001a */
[----:B------:R-:W-:Y:S01]  /*28e0*/  UMOV UR8, 0x55555554 ;  /* 0x5555555400087882 */ /* 0x000fe20000000000 */
[----:B------:R-:W-:Y:S01]  /*28f0*/  DFMA R28, R22, R28, -UR6 ;  /* 0x80000006161c7e2b */ /* 0x000fe2000800001c */
[----:B------:R-:W-:Y:S01]  /*2900*/  UMOV UR9, 0x3fc55555 ;  /* 0x3fc5555500097882 */ /* 0x000fe20000000000 */
[----:B------:R-:W-:Y:S01]  /*2910*/  UMOV UR6, 0x55555551 ;  /* 0x5555555100067882 */ /* 0x000fe20000000000 */
[----:B------:R-:W-:Y:S01]  /*2920*/  UMOV UR7, 0x3fa55555 ;  /* 0x3fa5555500077882 */ /* 0x000fe20000000000 */
[----:B------:R-:W-:-:S02]  /*2930*/  DFMA R24, R32, -R24, 1 ;  /* 0x3ff000002018742b */ /* 0x000fc40000000818 */
[C---:B------:R-:W-:Y:S02]  /*2940*/  DFMA R26, R22.reuse, R26, -UR8 ;  /* 0x80000008161a7e2b */ /* 0x040fe4000800001a */
[----:B------:R-:W-:-:S04]  /*2950*/  DFMA R28, R22, R28, UR6 ;  /* 0x00000006161c7e2b */ /* 0x000fc8000800001c */
[----:B------:R-:W-:Y:S02]  /*2960*/  DFMA R30, R24, R30, 0.5 ;  /* 0x3fe00000181e742b */ /* 0x000fe4000000001e */
[C---:B------:R-:W-:Y:S02]  /*2970*/  DFMA R26, R22.reuse, R26, RZ ;  /* 0x0000001a161a722b */ /* 0x040fe400000000ff */
[----:B------:R-:W-:Y:S02]  /*2980*/  DFMA R28, R22, R28, -0.5 ;  /* 0xbfe00000161c742b */ /* 0x000fe4000000001c */
[----:B------:R-:W-:-:S04]  /*2990*/  DMUL R24, R20, R24 ;  /* 0x0000001814187228 */ /* 0x000fc80000000000 */
[----:B------:R-:W-:Y:S02]  /*29a0*/  DFMA R18, R18, R26, R18 ;  /* 0x0000001a1212722b */ /* 0x000fe40000000012 */
[----:B------:R-:W-:Y:S02]  /*29b0*/  DFMA R22, R22, R28, 1 ;  /* 0x3ff000001616742b */ /* 0x000fe4000000001c */
[----:B------:R-:W-:-:S06]  /*29c0*/  DFMA R24, R30, R24, R20 ;  /* 0x000000181e18722b */ /* 0x000fcc0000000014 */
[----:B------:R-:W-:Y:S02]  /*29d0*/  LOP3.LUT R9, R19, 0x80000000, RZ, 0x3c, !PT ;  /* 0x8000000013097812 */ /* 0x000fe400078e3cff */
[----:B------:R-:W-:Y:S01]  /*29e0*/  DMUL R26, R32, R24 ;  /* 0x00000018201a7228 */ /* 0x000fe20000000000 */
[----:B------:R-:W-:Y:S01]  /*29f0*/  FSEL R16, R22, R18, !P0 ;  /* 0x0000001216107208 */ /* 0x000fe20004000000 */
[----:B------:R-:W-:Y:S01]  /*2a00*/  VIADD R29, R25, 0xfff00000 ;  /* 0xfff00000191d7836 */ /* 0x000fe20000000000 */
[----:B------:R-:W-:Y:S01]  /*2a10*/  FSEL R17, R23, R19, !P0 ;  /* 0x0000001317117208 */ /* 0x000fe20004000000 */
[----:B------:R-:W-:Y:S01]  /*2a20*/  IMAD.MOV.U32 R28, RZ, RZ, R24 ;  /* 0x000000ffff1c7224 */ /* 0x000fe200078e0018 */
[----:B------:R-:W-:Y:S02]  /*2a30*/  FSEL R18, R18, R22, !P0 ;  /* 0x0000001612127208 */ /* 0x000fe40004000000 */
[----:B------:R-:W-:Y:S01]  /*2a40*/  FSEL R19, R9, R23, !P0 ;  /* 0x0000001709137208 */ /* 0x000fe20004000000 */
[----:B------:R-:W-:Y:S01]  /*2a50*/  DFMA R30, R26, -R26, R32 ;  /* 0x8000001a1a1e722b */ /* 0x000fe20000000020 */
[----:B------:R-:W-:-:S02]  /*2a60*/  ISETP.GE.U32.AND P0, PT, R20, 0x7ca00000, PT ;  /* 0x7ca000001400780c */ /* 0x000fc40003f06070 */
[----:B------:R-:W-:Y:S02]  /*2a70*/  @P1 LOP3.LUT R9, R17, 0x80000000, RZ, 0x3c, !PT ;  /* 0x8000000011091812 */ /* 0x000fe400078e3cff */
[----:B------:R-:W-:-:S03]  /*2a80*/  @P1 LOP3.LUT R13, R19, 0x80000000, RZ, 0x3c, !PT ;  /* 0x80000000130d1812 */ /* 0x000fc600078e3cff */
[----:B------:R-:W-:Y:S01]  /*2a90*/  DFMA R22, R30, R28, R26 ;  /* 0x0000001c1e16722b */ /* 0x000fe2000000001a */
[----:B------:R-:W-:Y:S02]  /*2aa0*/  @P1 IMAD.MOV.U32 R17, RZ, RZ, R9 ;  /* 0x000000ffff111224 */ /* 0x000fe400078e0009 */
[----:B------:R-:W-:-:S03]  /*2ab0*/  @P1 IMAD.MOV.U32 R19, RZ, RZ, R13 ;  /* 0x000000ffff131224 */ /* 0x000fc600078e000d */
[----:B------:R-:W-:Y:S05]  /*2ac0*/  @!P0 BRA `(.L_x_17) ;  /* 0x0000000000288947 */ /* 0x000fea0003800000 */
[----:B------:R-:W-:Y:S01]  /*2ad0*/  IMAD.MOV.U32 R25, RZ, RZ, R24 ;  /* 0x000000ffff197224 */ /* 0x000fe200078e0018 */
[----:B------:R-:W-:Y:S01]  /*2ae0*/  MOV R4, 0x2b50 ;  /* 0x00002b5000047802 */ /* 0x000fe20000000f00 */
[----:B------:R-:W-:Y:S02]  /*2af0*/  IMAD.MOV.U32 R28, RZ, RZ, R32 ;  /* 0x000000ffff1c7224 */ /* 0x000fe400078e0020 */
[----:B------:R-:W-:Y:S02]  /*2b00*/  IMAD.MOV.U32 R21, RZ, RZ, R33 ;  /* 0x000000ffff157224 */ /* 0x000fe400078e0021 */
[----:B------:R-:W-:Y:S02]  /*2b10*/  IMAD.MOV.U32 R22, RZ, RZ, R30 ;  /* 0x000000ffff167224 */ /* 0x000fe400078e001e */
[----:B------:R-:W-:Y:S02]  /*2b20*/  IMAD.MOV.U32 R23, RZ, RZ, R31 ;  /* 0x000000ffff177224 */ /* 0x000fe400078e001f */
[----:B------:R-:W-:-:S07]  /*2b30*/  IMAD.MOV.U32 R24, RZ, RZ, R29 ;  /* 0x000000ffff187224 */ /* 0x000fce00078e001d */
[----:B------:R-:W-:Y:S05]  /*2b40*/  CALL.REL.NOINC `($__internal_0_$__cuda_sm20_dsqrt_rn_f64_mediumpath_v1) ;  /* 0x0000004800b87944 */ /* 0x000fea0003c00000 */
[----:B------:R-:W-:Y:S02]  /*2b50*/  IMAD.MOV.U32 R22, RZ, RZ, R20 ;  /* 0x000000ffff167224 */ /* 0x000fe400078e0014 */
[----:B------:R-:W-:-:S07]  /*2b60*/  IMAD.MOV.U32 R23, RZ, RZ, R21 ;  /* 0x000000ffff177224 */ /* 0x000fce00078e0015 */
.L_x_17:
[----:B------:R-:W-:Y:S05]  /*2b70*/  BSYNC.RECONVERGENT B1 ;  /* 0x0000000000017941 */ /* 0x000fea0003800200 */
.L_x_16:
[----:B------:R-:W-:Y:S01]  /*2b80*/  SHF.R.U32.HI R4, RZ, 0x2, R5 ;  /* 0x00000002ff047819 */ /* 0x000fe20000011605 */
[----:B------:R-:W-:Y:S01]  /*2b90*/  DMUL R30, RZ, R14 ;  /* 0x0000000eff1e7228 */ /* 0x000fe20000000000 */
[----:B------:R-:W-:Y:S01]  /*2ba0*/  SHF.R.U32.HI R13, RZ, 0x2, R6 ;  /* 0x00000002ff0d7819 */ /* 0x000fe20000011606 */
[----:B------:R-:W-:Y:S01]  /*2bb0*/  DADD R18, RZ, R18 ;  /* 0x00000000ff127229 */ /* 0x000fe20000000012 */
[----:B------:R-:W-:Y:S01]  /*2bc0*/  LOP3.LUT R4, R4, R5, RZ, 0x3c, !PT ;  /* 0x0000000504047212 */ /* 0x000fe200078e3cff */
[----:B------:R-:W-:Y:S01]  /*2bd0*/  IMAD.SHL.U32 R5, R3, 0x10, RZ ;  /* 0x0000001003057824 */ /* 0x000fe200078e00ff */
[----:B------:R-:W-:Y:S01]  /*2be0*/  LOP3.LUT R13, R13, R6, RZ, 0x3c, !PT ;  /* 0x000000060d0d7212 */ /* 0x000fe200078e3cff */
[----:B------:R-:W-:Y:S01]  /*2bf0*/  BSSY.RECONVERGENT B1, `(.L_x_18) ;  /* 0x000007d000017945 */ /* 0x000fe20003800200 */
[----:B------:R-:W-:-:S04]  /*2c00*/  SHF.L.U32 R9, R4, 0x1, RZ ;  /* 0x0000000104097819 */ /* 0x000fc800000006ff */
[----:B------:R-:W-:Y:S01]  /*2c10*/  LOP3.LUT R4, R4, R9, R5, 0x96, !PT ;  /* 0x0000000904047212 */ /* 0x000fe200078e9605 */
[----:B------:R-:W-:-:S03]  /*2c20*/  IMAD.SHL.U32 R5, R13, 0x2, RZ ;  /* 0x000000020d057824 */ /* 0x000fc600078e00ff */
[----:B------:R-:W-:-:S04]  /*2c30*/  LOP3.LUT R6, R4, R3, RZ, 0x3c, !PT ;  /* 0x0000000304067212 */ /* 0x000fc800078e3cff */
[----:B------:R-:W-:Y:S01]  /*2c40*/  IADD3 R27, PT, PT, R12, 0x1ba6d9, R6 ;  /* 0x001ba6d90c1b7810 */ /* 0x000fe20007ffe006 */
[----:B------:R-:W-:-:S05]  /*2c50*/  IMAD.SHL.U32 R4, R6, 0x10, RZ ;  /* 0x0000001006047824 */ /* 0x000fca00078e00ff */
[----:B------:R-:W-:Y:S02]  /*2c60*/  LOP3.LUT R5, R13, R5, R4, 0x96, !PT ;  /* 0x000000050d057212 */ /* 0x000fe400078e9604 */
[----:B------:R-:W-:Y:S02]  /*2c70*/  SHF.R.U32.HI R4, RZ, 0x2, R7 ;  /* 0x00000002ff047819 */ /* 0x000fe40000011607 */
[----:B------:R-:W-:Y:S02]  /*2c80*/  LOP3.LUT R5, R5, R6, RZ, 0x3c, !PT ;  /* 0x0000000605057212 */ /* 0x000fe400078e3cff */
[----:B------:R-:W-:Y:S02]  /*2c90*/  LOP3.LUT R4, R4, R7, RZ, 0x3c, !PT ;  /* 0x0000000704047212 */ /* 0x000fe400078e3cff */
[----:B------:R-:W-:Y:S01]  /*2ca0*/  IADD3 R20, PT, PT, R12, 0x212e9e, R5 ;  /* 0x00212e9e0c147810 */ /* 0x000fe20007ffe005 */
[----:B------:R-:W-:Y:S01]  /*2cb0*/  IMAD.SHL.U32 R7, R5, 0x10, RZ ;  /* 0x0000001005077824 */ /* 0x000fe200078e00ff */
[----:B------:R-:W-:Y:S01]  /*2cc0*/  SHF.R.U32.HI R13, RZ, 0x2, R8 ;  /* 0x00000002ff0d7819 */ /* 0x000fe20000011608 */
[----:B------:R-:W-:-:S02]  /*2cd0*/  IMAD.SHL.U32 R9, R4, 0x2, RZ ;  /* 0x0000000204097824 */ /* 0x000fc400078e00ff */
[----:B------:R-:W-:Y:S01]  /*2ce0*/  IMAD.WIDE.U32 R20, R20, 0x200000, RZ ;  /* 0x0020000014147825 */ /* 0x000fe200078e00ff */
[----:B------:R-:W-:Y:S02]  /*2cf0*/  LOP3.LUT R13, R13, R8, RZ, 0x3c, !PT ;  /* 0x000000080d0d7212 */ /* 0x000fe400078e3cff */
[----:B------:R-:W-:Y:S02]  /*2d00*/  LOP3.LUT R4, R4, R9, R7, 0x96, !PT ;  /* 0x0000000904047212 */ /* 0x000fe400078e9607 */
[----:B------:R-:W-:Y:S01]  /*2d10*/  LOP3.LUT R26, R20, R27, RZ, 0x3c, !PT ;  /* 0x0000001b141a7212 */ /* 0x000fe200078e3cff */
[----:B------:R-:W-:Y:S01]  /*2d20*/  IMAD.MOV.U32 R27, RZ, RZ, R21 ;  /* 0x000000ffff1b7224 */ /* 0x000fe200078e0015 */
[----:B------:R-:W-:Y:S01]  /*2d30*/  LOP3.LUT R7, R4, R5, RZ, 0x3c, !PT ;  /* 0x0000000504077212 */ /* 0x000fe200078e3cff */
[----:B------:R-:W-:Y:S02]  /*2d40*/  IMAD.MOV.U32 R20, RZ, RZ, 0x0 ;  /* 0x00000000ff147424 */ /* 0x000fe400078e00ff */
[----:B------:R-:W0:Y:S01]  /*2d50*/  I2F.F64.U64 R24, R26 ;  /* 0x0000001a00187312 */ /* 0x000e220000301800 */
[----:B------:R-:W-:Y:S01]  /*2d60*/  IMAD.MOV.U32 R21, RZ, RZ, 0x3ca00000 ;  /* 0x3ca00000ff157424 */ /* 0x000fe200078e00ff */
[----:B------:R-:W-:Y:S01]  /*2d70*/  IADD3 R33, PT, PT, R12, 0x26b663, R7 ;  /* 0x0026b6630c217810 */ /* 0x000fe20007ffe007 */
[----:B------:R-:W-:-:S02]  /*2d80*/  IMAD.SHL.U32 R8, R13, 0x2, RZ ;  /* 0x000000020d087824 */ /* 0x000fc400078e00ff */
[----:B------:R-:W-:-:S03]  /*2d90*/  IMAD.SHL.U32 R4, R7, 0x10, RZ ;  /* 0x0000001007047824 */ /* 0x000fc600078e00ff */
[----:B------:R-:W1:Y:S02]  /*2da0*/  FRND.F64.TRUNC R26, R14 ;  /* 0x0000000e001a7313 */ /* 0x000e64000030d800 */
[----:B------:R-:W-:Y:S01]  /*2db0*/  LOP3.LUT R4, R13, R8, R4, 0x96, !PT ;  /* 0x000000080d047212 */ /* 0x000fe200078e9604 */
[----:B------:R-:W-:-:S03]  /*2dc0*/  VIADD R8, R12, 0x2c3e28 ;  /* 0x002c3e280c087836 */ /* 0x000fc60000000000 */
[----:B------:R-:W-:Y:S01]  /*2dd0*/  LOP3.LUT R9, R4, R7, RZ, 0x3c, !PT ;  /* 0x0000000704097212 */ /* 0x000fe200078e3cff */
[----:B0-----:R-:W-:-:S04]  /*2de0*/  DFMA R24, R24, R20, 5.5511151231257827021e-17 ;  /* 0x3c9000001818742b */ /* 0x001fc80000000014 */
[----:B------:R-:W-:-:S04]  /*2df0*/  IMAD.IADD R28, R9, 0x1, R8 ;  /* 0x00000001091c7824 */ /* 0x000fc800078e0208 */
[----:B------:R-:W-:Y:S01]  /*2e00*/  IMAD.WIDE.U32 R28, R28, 0x200000, RZ ;  /* 0x002000001c1c7825 */ /* 0x000fe200078e00ff */
[----:B-1----:R-:W-:Y:S01]  /*2e10*/  DSETP.NEU.AND P1, PT, R14, R26, PT ;  /* 0x0000001a0e00722a */ /* 0x002fe20003f2d000 */
[----:B------:R-:W-:Y:S02]  /*2e20*/  ISETP.GT.AND P0, PT, R25, 0xfffff, PT ;  /* 0x000fffff1900780c */ /* 0x000fe40003f04270 */
[----:B------:R-:W-:Y:S01]  /*2e30*/  IMAD.MOV.U32 R12, RZ, RZ, R24 ;  /* 0x000000ffff0c7224 */ /* 0x000fe200078e0018 */
[----:B------:R-:W-:Y:S01]  /*2e40*/  LOP3.LUT R28, R28, R33, RZ, 0x3c, !PT ;  /* 0x000000211c1c7212 */ /* 0x000fe200078e3cff */
[--C-:B------:R-:W-:Y:S01]  /*2e50*/  IMAD.MOV.U32 R13, RZ, RZ, R25.reuse ;  /* 0x000000ffff0d7224 */ /* 0x100fe200078e0019 */
[----:B------:R-:W-:Y:S01]  /*2e60*/  FSEL R14, R30, R16, !P1 ;  /* 0x000000101e0e7208 */ /* 0x000fe20004800000 */
[----:B------:R-:W-:Y:S01]  /*2e70*/  IMAD.MOV.U32 R4, RZ, RZ, R25 ;  /* 0x000000ffff047224 */ /* 0x000fe200078e0019 */
[----:B------:R-:W-:Y:S01]  /*2e80*/  FSEL R15, R31, R17, !P1 ;  /* 0x000000111f0f7208 */ /* 0x000fe20004800000 */
[----:B------:R-:W-:Y:S01]  /*2e90*/  DMUL R16, R18, R22 ;  /* 0x0000001612107228 */ /* 0x000fe20000000000 */
[----:B------:R-:W0:Y:S01]  /*2ea0*/  I2F.F64.U64 R28, R28 ;  /* 0x0000001c001c7312 */ /* 0x000e220000301800 */
[----:B------:R-:W-:-:S03]  /*2eb0*/  IMAD.MOV.U32 R26, RZ, RZ, -0x3ff ;  /* 0xfffffc01ff1a7424 */ /* 0x000fc600078e00ff */
[----:B------:R-:W-:Y:S01]  /*2ec0*/  @!P0 DMUL R12, R12, 1.80143985094819840000e+16 ;  /* 0x435000000c0c8828 */ /* 0x000fe20000000000 */
[----:B------:R-:W-:Y:S01]  /*2ed0*/  @!P0 MOV R26, 0xfffffbcb ;  /* 0xfffffbcb001a8802 */ /* 0x000fe20000000f00 */
[----:B------:R-:W-:Y:S01]  /*2ee0*/  DMUL R18, R22, R14 ;  /* 0x0000000e16127228 */ /* 0x000fe20000000000 */
[----:B------:R-:W-:-:S07]  /*2ef0*/  IMAD.MOV.U32 R22, RZ, RZ, R24 ;  /* 0x000000ffff167224 */ /* 0x000fce00078e0018 */
[----:B------:R-:W-:Y:S01]  /*2f00*/  @!P0 IMAD.MOV.U32 R4, RZ, RZ, R13 ;  /* 0x000000ffff048224 */ /* 0x000fe200078e000d */
[----:B0-----:R-:W-:Y:S01]  /*2f10*/  DFMA R28, R28, 2.2204460492503130808e-16, R20 ;  /* 0x3cb000001c1c782b */ /* 0x001fe20000000014 */
[----:B------:R-:W-:Y:S02]  /*2f20*/  @!P0 IMAD.MOV.U32 R22, RZ, RZ, R12 ;  /* 0x000000ffff168224 */ /* 0x000fe400078e000c */
[----:B------:R-:W-:-:S05]  /*2f30*/  VIADD R25, R4, 0xffffffff ;  /* 0xffffffff04197836 */ /* 0x000fca0000000000 */
        /* <DEDUP_REMOVED lines=10> */
[----:B------:R-:W-:Y:S01]  /*2fe0*/  IMAD.MOV.U32 R27, RZ, RZ, 0x43300000 ;  /* 0x43300000ff1b7424 */ /* 0x000fe200078e00ff */
[----:B------:R-:W-:Y:S01]  /*2ff0*/  ISETP.GE.U32.AND P0, PT, R23, 0x3ff6a09f, PT ;  /* 0x3ff6a09f1700780c */ /* 0x000fe20003f06070 */
[----:B------:R-:W-:Y:S01]  /*3000*/  UMOV UR8, 0x80000000 ;  /* 0x8000000000087882 */ /* 0x000fe20000000000 */
[----:B------:R-:W-:-:S11]  /*3010*/  UMOV UR9, 0x43300000 ;  /* 0x4330000000097882 */ /* 0x000fd60000000000 */
[----:B------:R-:W-:Y:S02]  /*3020*/  @P0 VIADD R13, R23, 0xfff00000 ;  /* 0xfff00000170d0836 */ /* 0x000fe40000000000 */
[----:B------:R-:W-:Y:S02]  /*3030*/  @P0 VIADD R26, R26, 0x1 ;  /* 0x000000011a1a0836 */ /* 0x000fe40000000000 */
[----:B------:R-:W-:-:S03]  /*3040*/  @P0 IMAD.MOV.U32 R23, RZ, RZ, R13 ;  /* 0x000000ffff170224 */ /* 0x000fc600078e000d */
[----:B------:R-:W-:-:S03]  /*3050*/  LOP3.LUT R26, R26, 0x80000000, RZ, 0x3c, !PT ;  /* 0x800000001a1a7812 */ /* 0x000fc600078e3cff */
[C---:B------:R-:W-:Y:S02]  /*3060*/  DADD R30, R22.reuse, 1 ;  /* 0x3ff00000161e7429 */ /* 0x040fe40000000000 */
[----:B------:R-:W-:Y:S02]  /*3070*/  DADD R22, R22, -1 ;  /* 0xbff0000016167429 */ /* 0x000fe40000000000 */
[----:B------:R-:W-:Y:S01]  /*3080*/  DADD R26, R26, -UR8 ;  /* 0x800000081a1a7e29 */ /* 0x000fe20008000000 */
[----:B------:R-:W-:Y:S01]  /*3090*/  UMOV UR8, 0xfefa39ef ;  /* 0xfefa39ef00087882 */ /* 0x000fe20000000000 */
[----:B------:R-:W0:Y:S01]  /*30a0*/  MUFU.RCP64H R21, R31 ;  /* 0x0000001f00157308 */ /* 0x000e220000001800 */
[----:B------:R-:W-:Y:S01]  /*30b0*/  UMOV UR9, 0x3fe62e42 ;  /* 0x3fe62e4200097882 */ /* 0x000fe20000000000 */
[----:B0-----:R-:W-:-:S08]  /*30c0*/  DFMA R12, -R30, R20, 1 ;  /* 0x3ff000001e0c742b */ /* 0x001fd00000000114 */
[----:B------:R-:W-:-:S08]  /*30d0*/  DFMA R12, R12, R12, R12 ;  /* 0x0000000c0c0c722b */ /* 0x000fd0000000000c */
[----:B------:R-:W-:-:S08]  /*30e0*/  DFMA R20, R20, R12, R20 ;  /* 0x0000000c1414722b */ /* 0x000fd00000000014 */
[----:B------:R-:W-:-:S08]  /*30f0*/  DMUL R14, R22, R20 ;  /* 0x00000014160e7228 */ /* 0x000fd00000000000 */
[----:B------:R-:W-:-:S08]  /*3100*/  DFMA R14, R22, R20, R14 ;  /* 0x00000014160e722b */ /* 0x000fd0000000000e */
[----:B------:R-:W-:Y:S02]  /*3110*/  DMUL R12, R14, R14 ;  /* 0x0000000e0e0c7228 */ /* 0x000fe40000000000 */
[----:B------:R-:W-:-:S06]  /*3120*/  DFMA R32, R26, UR8, R14 ;  /* 0x000000081a207c2b */ /* 0x000fcc000800000e */
[----:B------:R-:W-:Y:S01]  /*3130*/  DFMA R24, R12, UR6, R24 ;  /* 0x000000060c187c2b */ /* 0x000fe20008000018 */
[----:B------:R-:W-:Y:S01]  /*3140*/  UMOV UR6, 0x9f02676f ;  /* 0x9f02676f00067882 */ /* 0x000fe20000000000 */
[----:B------:R-:W-:-:S06]  /*3150*/  UMOV UR7, 0x3ef3b266 ;  /* 0x3ef3b26600077882 */ /* 0x000fcc0000000000 */
[----:B------:R-:W-:Y:S01]  /*3160*/  DFMA R30, R12, R24, UR6 ;  /* 0x000000060c1e7e2b */ /* 0x000fe20008000018 */
[----:B------:R-:W-:Y:S01]  /*3170*/  UMOV UR6, 0xa9ab0956 ;  /* 0xa9ab095600067882 */ /* 0x000fe20000000000 */
[----:B------:R-:W-:Y:S01]  /*3180*/  UMOV UR7, 0x3f1745cb ;  /* 0x3f1745cb00077882 */ /* 0x000fe20000000000 */
[----:B------:R-:W-:-:S05]  /*3190*/  DADD R24, R22, -R14 ;  /* 0x0000000016187229 */ /* 0x000fca000000080e */
[----:B------:R-:W-:Y:S01]  /*31a0*/  DFMA R30, R12, R30, UR6 ;  /* 0x000000060c1e7e2b */ /* 0x000fe2000800001e */
        /* <DEDUP_REMOVED lines=13> */
[----:B------:R-:W-:-:S06]  /*3280*/  UMOV UR7, 0x3fb55555 ;  /* 0x3fb5555500077882 */ /* 0x000fcc0000000000 */
        /* <DEDUP_REMOVED lines=13> */
.L_x_19:
[----:B------:R-:W-:Y:S01]  /*3360*/  IMAD.MOV.U32 R14, RZ, RZ, 0x0 ;  /* 0x00000000ff0e7424 */ /* 0x000fe200078e00ff */
[----:B------:R-:W-:Y:S01]  /*3370*/  LOP3.LUT P0, RZ, R13, 0x7fffffff, RZ, 0xc0, !PT ;  /* 0x7fffffff0dff7812 */ /* 0x000fe2000780c0ff */
[----:B------:R-:W-:-:S06]  /*3380*/  IMAD.MOV.U32 R15, RZ, RZ, 0x7ff00000 ;  /* 0x7ff00000ff0f7424 */ /* 0x000fcc00078e00ff */
[----:B------:R-:W-:-:S10]  /*3390*/  DFMA R14, R12, R14, +INF ;  /* 0x7ff000000c0e742b */ /* 0x000fd4000000000e */
[----:B------:R-:W-:Y:S02]  /*33a0*/  FSEL R32, R14, RZ, P0 ;  /* 0x000000ff0e207208 */ /* 0x000fe40000000000 */
[----:B------:R-:W-:-:S07]  /*33b0*/  FSEL R33, R15, -QNAN , P0 ;  /* 0xfff000000f217808 */ /* 0x000fce0000000000 */
.L_x_20:
[----:B------:R-:W-:Y:S05]  /*33c0*/  BSYNC.RECONVERGENT B1 ;  /* 0x0000000000017941 */ /* 0x000fea0003800200 */
.L_x_18:
        /* <DEDUP_REMOVED lines=11> */
[----:B------:R-:W-:Y:S01]  /*3480*/  BSSY.RECONVERGENT B1, `(.L_x_21) ;  /* 0x0000053000017945 */ /* 0x000fe20003800200 */
[----:B------:R-:W-:-:S03]  /*3490*/  FSEL R24, R24, R28, P0 ;  /* 0x0000001c18187208 */ /* 0x000fc60000000000 */
[----:B------:R-:W-:Y:S01]  /*34a0*/  VIADD R25, R13, 0x100000 ;  /* 0x001000000d197836 */ /* 0x000fe20000000000 */
[----:B------:R-:W0:Y:S01]  /*34b0*/  MUFU.RSQ64H R21, R33 ;  /* 0x0000002100157308 */ /* 0x000e220000001c00 */
[----:B------:R-:W-:Y:S02]  /*34c0*/  IMAD.MOV.U32 R12, RZ, RZ, R24 ;  /* 0x000000ffff0c7224 */ /* 0x000fe400078e0018 */
[----:B------:R-:W-:-:S05]  /*34d0*/  VIADD R20, R33, 0xfcb00000 ;  /* 0xfcb0000021147836 */ /* 0x000fca0000000000 */
[----:B------:R-:W1:Y:S08]  /*34e0*/  FRND.F64 R14, R24 ;  /* 0x00000018000e7313 */ /* 0x000e700000301800 */
[----:B------:R-:W2:Y:S01]  /*34f0*/  F2I.S64.F64 R24, R24 ;  /* 0x0000001800187311 */ /* 0x000ea20000301900 */
[----:B0-----:R-:W-:Y:S02]  /*3500*/  DMUL R34, R20, R20 ;  /* 0x0000001414227228 */ /* 0x001fe40000000000 */
[----:B-1----:R-:W-:-:S06]  /*3510*/  DFMA R14, R14, -0.5, R12 ;  /* 0xbfe000000e0e782b */ /* 0x002fcc000000000c */
[----:B------:R-:W-:Y:S02]  /*3520*/  DFMA R34, R32, -R34, 1 ;  /* 0x3ff000002022742b */ /* 0x000fe40000000822 */
[C---:B------:R-:W-:Y:S01]  /*3530*/  DMUL R28, R14.reuse, UR6 ;  /* 0x000000060e1c7c28 */ /* 0x040fe20008000000 */
[----:B------:R-:W-:Y:S01]  /*3540*/  UMOV UR6, 0x54442d18 ;  /* 0x54442d1800067882 */ /* 0x000fe20000000000 */
[----:B------:R-:W-:Y:S01]  /*3550*/  UMOV UR7, 0x400921fb ;  /* 0x400921fb00077882 */ /* 0x000fe20000000000 */
[C---:B--2---:R-:W-:Y:S02]  /*3560*/  LOP3.LUT R4, R24.reuse, 0x1, RZ, 0xc0, !PT ;  /* 0x0000000118047812 */ /* 0x044fe400078ec0ff */
[----:B------:R-:W-:Y:S02]  /*3570*/  LOP3.LUT P1, RZ, R24, 0x2, RZ, 0xc0, !PT ;  /* 0x0000000218ff7812 */ /* 0x000fe4000782c0ff */
[----:B------:R-:W-:Y:S01]  /*3580*/  ISETP.NE.U32.AND P0, PT, R4, 0x1, PT ;  /* 0x000000010400780c */ /* 0x000fe20003f05070 */
[----:B------:R-:W-:Y:S01]  /*3590*/  DFMA R28, R14, UR6, R28 ;  /* 0x000000060e1c7c2b */ /* 0x000fe2000800001c */
[----:B------:R-:W-:Y:S01]  /*35a0*/  UMOV UR6, 0xf9785eba ;  /* 0xf9785eba00067882 */ /* 0x000fe20000000000 */
[----:B------:R-:W-:Y:S01]  /*35b0*/  UMOV UR7, 0x3de5db65 ;  /* 0x3de5db6500077882 */ /* 0x000fe20000000000 */
[----:B------:R-:W-:Y:S01]  /*35c0*/  IMAD.MOV.U32 R14, RZ, RZ, -0x3e107ad8 ;  /* 0xc1ef8528ff0e7424 */ /* 0x000fe200078e00ff */
[----:B------:R-:W-:Y:S01]  /*35d0*/  ISETP.NE.U32.AND.EX P0, PT, RZ, RZ, PT, P0 ;  /* 0x000000ffff00720c */ /* 0x000fe20003f05100 */
[----:B------:R-:W-:-:S03]  /*35e0*/  IMAD.MOV.U32 R15, RZ, RZ, 0x3e21eea7 ;  /* 0x3e21eea7ff0f7424 */ /* 0x000fc600078e00ff */
[----:B------:R-:W-:-:S08]  /*35f0*/  DMUL R26, R28, R28 ;  /* 0x0000001c1c1a7228 */ /* 0x000fd00000000000 */
[----:B------:R-:W-:Y:S01]  /*3600*/  DFMA R22, R26, UR6, -R22 ;  /* 0x000000061a167c2b */ /* 0x000fe20008000816 */
[----:B------:R-:W-:Y:S01]  /*3610*/  UMOV UR6, 0x69ace392 ;  /* 0x69ace39200067882 */ /* 0x000fe20000000000 */
[----:B------:R-:W-:-:S06]  /*3620*/  UMOV UR7, 0x3ec71de3 ;  /* 0x3ec71de300077882 */ /* 0x000fcc0000000000 */
[C---:B------:R-:W-:Y:S01]  /*3630*/  DFMA R22, R26.reuse, R22, UR6 ;  /* 0x000000061a167e2b */ /* 0x040fe20008000016 */
[----:B------:R-:W-:Y:S01]  /*3640*/  UMOV UR6, 0x20fd8164 ;  /* 0x20fd816400067882 */ /* 0x000fe20000000000 */
[----:B------:R-:W-:Y:S02]  /*3650*/  UMOV UR7, 0x3da8ff83 ;  /* 0x3da8ff8300077882 */ /* 0x000fe40000000000 */
[C---:B------:R-:W-:Y:S01]  /*3660*/  DFMA R14, R26.reuse, -UR6, R14 ;  /* 0x800000061a0e7c2b */ /* 0x040fe2000800000e */
[----:B------:R-:W-:Y:S01]  /*3670*/  UMOV UR6, 0x8e06e6d9 ;  /* 0x8e06e6d900067882 */ /* 0x000fe20000000000 */
[----:B------:R-:W-:Y:S02]  /*3680*/  UMOV UR7, 0x3e927e4f ;  /* 0x3e927e4f00077882 */ /* 0x000fe40000000000 */
[----:B------:R-:W-:Y:S01]  /*3690*/  DFMA R22, R26, R22, -UR8 ;  /* 0x800000081a167e2b */ /* 0x000fe20008000016 */
[----:B------:R-:W-:Y:S01]  /*36a0*/  UMOV UR8, 0x11110818 ;  /* 0x1111081800087882 */ /* 0x000fe20000000000 */
[----:B------:R-:W-:-:S02]  /*36b0*/  UMOV UR9, 0x3f811111 ;  /* 0x3f81111100097882 */ /* 0x000fc40000000000 */
        /* <DEDUP_REMOVED lines=9> */
[----:B------:R-:W-:-:S04]  /*3750*/  DFMA R22, R26, R22, -UR8 ;  /* 0x800000081a167e2b */ /* 0x000fc80008000016 */
[C---:B------:R-:W-:Y:S01]  /*3760*/  DFMA R14, R26.reuse, R14, -UR6 ;  /* 0x800000061a0e7e2b */ /* 0x040fe2000800000e */
[----:B------:R-:W-:Y:S01]  /*3770*/  UMOV UR6, 0x55555551 ;  /* 0x5555555100067882 */ /* 0x000fe20000000000 */
[----:B------:R-:W-:Y:S02]  /*3780*/  UMOV UR7, 0x3fa55555 ;  /* 0x3fa5555500077882 */ /* 0x000fe40000000000 */
[----:B------:R-:W-:-:S04]  /*3790*/  DFMA R22, R26, R22, RZ ;  /* 0x000000161a16722b */ /* 0x000fc800000000ff */
[----:B------:R-:W-:-:S04]  /*37a0*/  DFMA R14, R26, R14, UR6 ;  /* 0x000000061a0e7e2b */ /* 0x000fc8000800000e */
[----:B------:R-:W-:Y:S01]  /*37b0*/  DFMA R22, R28, R22, R28 ;  /* 0x000000161c16722b */ /* 0x000fe2000000001c */
[----:B------:R-:W-:Y:S01]  /*37c0*/  MOV R28, 0x0 ;  /* 0x00000000001c7802 */ /* 0x000fe20000000f00 */
[----:B------:R-:W-:Y:S02]  /*37d0*/  IMAD.MOV.U32 R29, RZ, RZ, 0x3fd80000 ;  /* 0x3fd80000ff1d7424 */ /* 0x000fe400078e00ff */
[----:B------:R-:W-:-:S04]  /*37e0*/  DFMA R14, R26, R14, -0.5 ;  /* 0xbfe000001a0e742b */ /* 0x000fc8000000000e */
[----:B------:R-:W-:Y:S02]  /*37f0*/  DFMA R28, R34, R28, 0.5 ;  /* 0x3fe00000221c742b */ /* 0x000fe4000000001c */
[----:B------:R-:W-:Y:S01]  /*3800*/  LOP3.LUT R25, R23, 0x80000000, RZ, 0x3c, !PT ;  /* 0x8000000017197812 */ /* 0x000fe200078e3cff */
[----:B------:R-:W-:Y:S02]  /*3810*/  DMUL R34, R20, R34 ;  /* 0x0000002214227228 */ /* 0x000fe40000000000 */
[----:B------:R-:W-:-:S06]  /*3820*/  DFMA R14, R26, R14, 1 ;  /* 0x3ff000001a0e742b */ /* 0x000fcc000000000e */
[----:B------:R-:W-:-:S04]  /*3830*/  DFMA R34, R28, R34, R20 ;  /* 0x000000221c22722b */ /* 0x000fc80000000014 */
[----:B------:R-:W-:Y:S02]  /*3840*/  FSEL R30, R14, R22, !P0 ;  /* 0x000000160e1e7208 */ /* 0x000fe40004000000 */
[----:B------:R-:W-:Y:S02]  /*3850*/  FSEL R31, R15, R23, !P0 ;  /* 0x000000170f1f7208 */ /* 0x000fe40004000000 */
[----:B------:R-:W-:Y:S01]  /*3860*/  DMUL R26, R32, R34 ;  /* 0x00000022201a7228 */ /* 0x000fe20000000000 */
[----:B------:R-:W-:Y:S01]  /*3870*/  FSEL R14, R22, R14, !P0 ;  /* 0x0000000e160e7208 */ /* 0x000fe20004000000 */
[----:B------:R-:W-:Y:S01]  /*3880*/  VIADD R29, R35, 0xfff00000 ;  /* 0xfff00000231d7836 */ /* 0x000fe20000000000 */
[----:B------:R-:W-:Y:S01]  /*3890*/  FSEL R15, R25, R15, !P0 ;  /* 0x0000000f190f7208 */ /* 0x000fe20004000000 */
[----:B------:R-:W-:Y:S01]  /*38a0*/  IMAD.MOV.U32 R28, RZ, RZ, R34 ;  /* 0x000000ffff1c7224 */ /* 0x000fe200078e0022 */
[----:B------:R-:W-:Y:S02]  /*38b0*/  ISETP.GE.U32.AND P0, PT, R20, 0x7ca00000, PT ;  /* 0x7ca000001400780c */ /* 0x000fe40003f06070 */
[----:B------:R-:W-:Y:S01]  /*38c0*/  @P1 LOP3.LUT R37, R31, 0x80000000, RZ, 0x3c, !PT ;  /* 0x800000001f251812 */ /* 0x000fe200078e3cff */
[----:B------:R-:W-:Y:S01]  /*38d0*/  DFMA R22, R26, -R26, R32 ;  /* 0x8000001a1a16722b */ /* 0x000fe20000000020 */
[----:B------:R-:W-:-:S03]  /*38e0*/  @P1 LOP3.LUT R4, R15, 0x80000000, RZ, 0x3c, !PT ;  /* 0x800000000f041812 */ /* 0x000fc600078e3cff */
[----:B------:R-:W-:Y:S02]  /*38f0*/  @P1 IMAD.MOV.U32 R31, RZ, RZ, R37 ;  /* 0x000000ffff1f1224 */ /* 0x000fe400078e0025 */
[----:B------:R-:W-:Y:S02]  /*3900*/  @P1 IMAD.MOV.U32 R15, RZ, RZ, R4 ;  /* 0x000000ffff0f1224 */ /* 0x000fe400078e0004 */
[----:B------:R-:W-:Y:S02]  /*3910*/  DFMA R24, R22, R28, R26 ;  /* 0x0000001c1618722b */ /* 0x000fe4000000001a */
[----:B------:R-:W-:Y:S09]  /*3920*/  @!P0 BRA `(.L_x_22) ;  /* 0x0000000000208947 */ /* 0x000ff20003800000 */
[----:B------:R-:W-:Y:S01]  /*3930*/  IMAD.MOV.U32 R25, RZ, RZ, R34 ;  /* 0x000000ffff197224 */ /* 0x000fe200078e0022 */
[----:B------:R-:W-:Y:S01]  /*3940*/  MOV R4, 0x3990 ;  /* 0x0000399000047802 */ /* 0x000fe20000000f00 */
[----:B------:R-:W-:Y:S02]  /*3950*/  IMAD.MOV.U32 R28, RZ, RZ, R32 ;  /* 0x000000ffff1c7224 */ /* 0x000fe400078e0020 */
[----:B------:R-:W-:Y:S02]  /*3960*/  IMAD.MOV.U32 R21, RZ, RZ, R33 ;  /* 0x000000ffff157224 */ /* 0x000fe400078e0021 */
[----:B------:R-:W-:-:S07]  /*3970*/  IMAD.MOV.U32 R24, RZ, RZ, R29 ;  /* 0x000000ffff187224 */ /* 0x000fce00078e001d */
[----:B------:R-:W-:Y:S05]  /*3980*/  CALL.REL.NOINC `($__internal_0_$__cuda_sm20_dsqrt_rn_f64_mediumpath_v1) ;  /* 0x0000003c00287944 */ /* 0x000fea0003c00000 */
[----:B------:R-:W-:Y:S02]  /*3990*/  IMAD.MOV.U32 R24, RZ, RZ, R20 ;  /* 0x000000ffff187224 */ /* 0x000fe400078e0014 */
[----:B------:R-:W-:-:S07]  /*39a0*/  IMAD.MOV.U32 R25, RZ, RZ, R21 ;  /* 0x000000ffff197224 */ /* 0x000fce00078e0015 */
.L_x_22:
[----:B------:R-:W-:Y:S05]  /*39b0*/  BSYNC.RECONVERGENT B1 ;  /* 0x0000000000017941 */ /* 0x000fea0003800200 */
.L_x_21:
[----:B------:R-:W0:Y:S01]  /*39c0*/  FRND.F64.TRUNC R20, R12 ;  /* 0x0000000c00147313 */ /* 0x000e22000030d800 */
[----:B------:R-:W-:Y:S01]  /*39d0*/  DMUL R22, RZ, R12 ;  /* 0x0000000cff167228 */ /* 0x000fe20000000000 */
[----:B------:R-:W-:Y:S01]  /*39e0*/  IMAD.MOV.U32 R4, RZ, RZ, 0x1 ;  /* 0x00000001ff047424 */ /* 0x000fe200078e00ff */
[----:B------:R-:W-:Y:S02]  /*39f0*/  DADD R14, RZ, R14 ;  /* 0x00000000ff0e7229 */ /* 0x000fe4000000000e */
[----:B0-----:R-:W-:-:S06]  /*3a00*/  DSETP.NEU.AND P0, PT, R12, R20, PT ;  /* 0x000000140c00722a */ /* 0x001fcc0003f0d000 */
[----:B------:R-:W-:Y:S01]  /*3a10*/  DMUL R12, R14, R24 ;  /* 0x000000180e0c7228 */ /* 0x000fe20000000000 */
[----:B------:R-:W-:Y:S02]  /*3a20*/  FSEL R20, R22, R30, !P0 ;  /* 0x0000001e16147208 */ /* 0x000fe40004000000 */
[----:B------:R-:W-:-:S06]  /*3a30*/  FSEL R21, R23, R31, !P0 ;  /* 0x0000001f17157208 */ /* 0x000fcc0004000000 */
[----:B------:R-:W-:-:S11]  /*3a40*/  DMUL R24, R24, R20 ;  /* 0x0000001418187228 */ /* 0x000fd60000000000 */
.L_x_12:
[----:B------:R-:W-:Y:S05]  /*3a50*/  BSYNC.RECONVERGENT B0 ;  /* 0x0000000000007941 */ /* 0x000fea0003800200 */
.L_x_0:
[----:B------:R-:W0:Y:S02]  /*3a60*/  LDC.64 R14, c[0x0][0x380] ;  /* 0x0000e000ff0e7b82 */ /* 0x000e240000000a00 */
[----:B0-----:R-:W-:-:S06]  /*3a70*/  IMAD.WIDE R14, R0, 0x4, R14 ;  /* 0x00000004000e7825 */ /* 0x001fcc00078e020e */
[----:B------:R-:W2:Y:S02]  /*3a80*/  LDG.E R14, desc[UR4][R14.64] ;  /* 0x000000040e0e7981 */ /* 0x000ea4000c1e1900 */
[----:B--2---:R-:W-:-:S13]  /*3a90*/  FSETP.GEU.AND P0, PT, |R14|, 10, PT ;  /* 0x412000000e00780b */ /* 0x004fda0003f0e200 */
[----:B------:R-:W-:Y:S05]  /*3aa0*/  @P0 EXIT ;  /* 0x000000000000094d */ /* 0x000fea0003800000 */
[----:B------:R-:W0:Y:S01]  /*3ab0*/  LDC.64 R14, c[0x0][0x388] ;  /* 0x0000e200ff0e7b82 */ /* 0x000e220000000a00 */
[----:B------:R-:W-:-:S04]  /*3ac0*/  IMAD R21, R2, 0x2, R0 ;  /* 0x0000000202157824 */ /* 0x000fc800078e0200 */
[----:B0-----:R-:W-:-:S07]  /*3ad0*/  IMAD.WIDE R14, R21, 0x4, R14 ;  /* 0x00000004150e7825 */ /* 0x001fce00078e020e */
.L_x_46:
[----:B------:R-:W2:Y:S04]  /*3ae0*/  LDG.E R23, desc[UR4][R14.64] ;  /* 0x000000040e177981 */ /* 0x000ea8000c1e1900 */
[----:B------:R-:W3:Y:S04]  /*3af0*/  LDG.E R27, desc[UR4][R14.64+0x4] ;  /* 0x000004040e1b7981 */ /* 0x000ee8000c1e1900 */
[----:B------:R-:W4:Y:S01]  /*3b00*/  LDG.E R29, desc[UR4][R14.64+0x8] ;  /* 0x000008040e1d7981 */ /* 0x000f22000c1e1900 */
[----:B------:R-:W0:Y:S01]  /*3b10*/  S2UR UR6, SR_CTAID.X ;  /* 0x00000000000679c3 */ /* 0x000e220000002500 */
[----:B------:R-:W-:Y:S01]  /*3b20*/  F2F.F32.F64 R16, R16 ;  /* 0x0000001000107310 */ /* 0x000fe20000301000 */
[----:B------:R-:W0:Y:S06]  /*3b30*/  S2R R2, SR_TID.X ;  /* 0x0000000000027919 */ /* 0x000e2c0000002100 */
[----:B------:R-:W0:Y:S01]  /*3b40*/  LDC R31, c[0x0][0x360] ;  /* 0x0000d800ff1f7b82 */ /* 0x000e220000000800 */
[----:B------:R-:W2:Y:S07]  /*3b50*/  F2F.F32.F64 R18, R18 ;  /* 0x0000001200127310 */ /* 0x000eae0000301000 */
[----:B------:R-:W1:Y:S01]  /*3b60*/  LDC.64 R20, c[0x0][0x380] ;  /* 0x0000e000ff147b82 */ /* 0x000e620000000a00 */
[----:B------:R-:W4:Y:S01]  /*3b70*/  F2F.F32.F64 R0, R24 ;  /* 0x0000001800007310 */ /* 0x000f220000301000 */
[----:B0-----:R-:W-:-:S04]  /*3b80*/  IMAD R31, R31, UR6, R2 ;  /* 0x000000061f1f7c24 */ /* 0x001fc8000f8e0202 */
[----:B-1----:R-:W-:-:S04]  /*3b90*/  IMAD.WIDE R20, R31, 0x4, R20 ;  /* 0x000000041f147825 */ /* 0x002fc800078e0214 */
[----:B--2---:R-:W-:Y:S01]  /*3ba0*/  FADD R23, R18, R23 ;  /* 0x0000001712177221 */ /* 0x004fe20000000000 */
[----:B---3--:R-:W-:-:S04]  /*3bb0*/  FADD R27, R16, R27 ;  /* 0x0000001b101b7221 */ /* 0x008fc80000000000 */
[----:B------:R0:W-:Y:S01]  /*3bc0*/  STG.E desc[UR4][R14.64], R23 ;  /* 0x000000170e007986 */ /* 0x0001e2000c101904 */
[----:B----4-:R-:W-:-:S03]  /*3bd0*/  FADD R29, R0, R29 ;  /* 0x0000001d001d7221 */ /* 0x010fc60000000000 */
[----:B------:R0:W-:Y:S04]  /*3be0*/  STG.E desc[UR4][R14.64+0x4], R27 ;  /* 0x0000041b0e007986 */ /* 0x0001e8000c101904 */
[----:B------:R0:W-:Y:S04]  /*3bf0*/  STG.E desc[UR4][R14.64+0x8], R29 ;  /* 0x0000081d0e007986 */ /* 0x0001e8000c101904 */
[----:B------:R-:W2:Y:S01]  /*3c00*/  LDG.E R17, desc[UR4][R20.64] ;  /* 0x0000000414117981 */ /* 0x000ea2000c1e1900 */
[----:B------:R-:W2:Y:S01]  /*3c10*/  F2F.F32.F64 R0, R10 ;  /* 0x0000000a00007310 */ /* 0x000ea20000301000 */
[----:B------:R-:W-:Y:S01]  /*3c20*/  ISETP.NE.AND P0, PT, R4, 0x1, PT ;  /* 0x000000010400780c */ /* 0x000fe20003f05270 */
[----:B------:R-:W-:Y:S01]  /*3c30*/  BSSY.RECONVERGENT B0, `(.L_x_23) ;  /* 0x000039c000007945 */ /* 0x000fe20003800200 */
[----:B--2---:R-:W-:-:S05]  /*3c40*/  FADD R0, R0, R17 ;  /* 0x0000001100007221 */ /* 0x004fca0000000000 */
[----:B------:R0:W-:Y:S06]  /*3c50*/  STG.E desc[UR4][R20.64], R0 ;  /* 0x0000000014007986 */ /* 0x0001ec000c101904 */
[----:B------:R-:W-:Y:S05]  /*3c60*/  @!P0 BRA `(.L_x_24) ;  /* 0x0000001c002c8947 */ /* 0x000fea0003800000 */
[----:B------:R-:W-:Y:S01]  /*3c70*/  SHF.R.U32.HI R2, RZ, 0x2, R3 ;  /* 0x00000002ff027819 */ /* 0x000fe20000011603 */
[----:B------:R-:W-:Y:S01]  /*3c80*/  IMAD.SHL.U32 R4, R9, 0x10, RZ ;  /* 0x0000001009047824 */ /* 0x000fe200078e00ff */
[----:B------:R-:W-:Y:S01]  /*3c90*/  SHF.R.U32.HI R11, RZ, 0x2, R6 ;  /* 0x00000002ff0b7819 */ /* 0x000fe20000011606 */
[----:B------:R-:W-:Y:S01]  /*3ca0*/  BSSY.RECONVERGENT B1, `(.L_x_25) ;  /* 0x0000078000017945 */ /* 0x000fe20003800200 */
[----:B------:R-:W-:Y:S02]  /*3cb0*/  LOP3.LUT R2, R2, R3, RZ, 0x3c, !PT ;  /* 0x0000000302027212 */ /* 0x000fe400078e3cff */
[----:B------:R-:W-:Y:S02]  /*3cc0*/  LOP3.LUT R11, R11, R6, RZ, 0x3c, !PT ;  /* 0x000000060b0b7212 */ /* 0x000fe400078e3cff */
[----:B------:R-:W-:Y:S01]  /*3cd0*/  SHF.R.U32.HI R16, RZ, 0x2, R7 ;  /* 0x00000002ff107819 */ /* 0x000fe20000011607 */
[----:B------:R-:W-:-:S03]  /*3ce0*/  IMAD.SHL.U32 R3, R2, 0x2, RZ ;  /* 0x0000000202037824 */ /* 0x000fc600078e00ff */
[----:B------:R-:W-:Y:S02]  /*3cf0*/  LOP3.LUT R16, R16, R7, RZ, 0x3c, !PT ;  /* 0x0000000710107212 */ /* 0x000fe400078e3cff */
[----:B------:R-:W-:Y:S02]  /*3d00*/  LOP3.LUT R3, R9, R4, R3, 0x96, !PT ;  /* 0x0000000409037212 */ /* 0x000fe400078e9603 */
[----:B------:R-:W-:Y:S01]  /*3d10*/  SHF.R.U32.HI R4, RZ, 0x2, R5 ;  /* 0x00000002ff047819 */ /* 0x000fe20000011605 */
[----:B------:R-:W-:Y:S01]  /*3d20*/  IMAD.SHL.U32 R17, R16, 0x2, RZ ;  /* 0x0000000210117824 */ /* 0x000fe200078e00ff */
[----:B------:R-:W-:Y:S01]  /*3d30*/  LOP3.LUT R6, R3, R2, RZ, 0x3c, !PT ;  /* 0x0000000203067212 */ /* 0x000fe200078e3cff */
[----:B------:R-:W-:Y:S01]  /*3d40*/  IMAD.SHL.U32 R3, R11, 0x2, RZ ;  /* 0x000000020b037824 */ /* 0x000fe200078e00ff */
[----:B------:R-:W-:Y:S02]  /*3d50*/  LOP3.LUT R4, R4, R5, RZ, 0x3c, !PT ;  /* 0x0000000504047212 */ /* 0x000fe400078e3cff */
[----:B------:R-:W-:Y:S01]  /*3d60*/  IADD3 R13, PT, PT, R8, 0x587c5, R6 ;  /* 0x000587c5080d7810 */ /* 0x000fe20007ffe006 */
[----:B------:R-:W-:Y:S01]  /*3d70*/  IMAD.SHL.U32 R2, R6, 0x10, RZ ;  /* 0x0000001006027824 */ /* 0x000fe200078e00ff */
[----:B------:R-:W-:-:S04]  /*3d80*/  SHF.L.U32 R5, R4, 0x1, RZ ;  /* 0x0000000104057819 */ /* 0x000fc800000006ff */
[----:B------:R-:W-:-:S04]  /*3d90*/  LOP3.LUT R3, R11, R3, R2, 0x96, !PT ;  /* 0x000000030b037212 */ /* 0x000fc800078e9602 */
[----:B------:R-:W-:-:S04]  /*3da0*/  LOP3.LUT R2, R3, R6, RZ, 0x3c, !PT ;  /* 0x0000000603027212 */ /* 0x000fc800078e3cff */
[----:B------:R-:W-:Y:S01]  /*3db0*/  IADD3 R10, PT, PT, R8, 0xb0f8a, R2 ;  /* 0x000b0f8a080a7810 */ /* 0x000fe20007ffe002 */
[----:B------:R-:W-:-:S04]  /*3dc0*/  IMAD.SHL.U32 R3, R2, 0x10, RZ ;  /* 0x0000001002037824 */ /* 0x000fc800078e00ff */
[----:B------:R-:W-:Y:S01]  /*3dd0*/  IMAD.WIDE.U32 R10, R10, 0x200000, RZ ;  /* 0x002000000a0a7825 */ /* 0x000fe200078e00ff */
[----:B------:R-:W-:-:S03]  /*3de0*/  LOP3.LUT R3, R4, R5, R3, 0x96, !PT ;  /* 0x0000000504037212 */ /* 0x000fc600078e9603 */
[----:B------:R-:W-:Y:S01]  /*3df0*/  IMAD.MOV.U32 R4, RZ, RZ, 0x0 ;  /* 0x00000000ff047424 */ /* 0x000fe200078e00ff */
[----:B------:R-:W-:Y:S01]  /*3e00*/  LOP3.LUT R12, R10, R13, RZ, 0x3c, !PT ;  /* 0x0000000d0a0c7212 */ /* 0x000fe200078e3cff */
[----:B------:R-:W-:Y:S01]  /*3e10*/  IMAD.MOV.U32 R13, RZ, RZ, R11 ;  /* 0x000000ffff0d7224 */ /* 0x000fe200078e000b */
[----:B------:R-:W-:Y:S01]  /*3e20*/  LOP3.LUT R7, R3, R2, RZ, 0x3c, !PT ;  /* 0x0000000203077212 */ /* 0x000fe200078e3cff */
[----:B------:R-:W-:Y:S02]  /*3e30*/  IMAD.MOV.U32 R5, RZ, RZ, 0x3ca00000 ;  /* 0x3ca00000ff057424 */ /* 0x000fe400078e00ff */
[----:B------:R-:W1:Y:S01]  /*3e40*/  I2F.F64.U64 R10, R12 ;  /* 0x0000000c000a7312 */ /* 0x000e620000301800 */
[----:B------:R-:W-:Y:S01]  /*3e50*/  IADD3 R19, PT, PT, R8, 0x10974f, R7 ;  /* 0x0010974f08137810 */ /* 0x000fe20007ffe007 */
[----:B------:R-:W-:-:S05]  /*3e60*/  IMAD.SHL.U32 R3, R7, 0x10, RZ ;  /* 0x0000001007037824 */ /* 0x000fca00078e00ff */
[----:B------:R-:W-:-:S04]  /*3e70*/  LOP3.LUT R16, R16, R17, R3, 0x96, !PT ;  /* 0x0000001110107212 */ /* 0x000fc800078e9603 */
[----:B------:R-:W-:Y:S01]  /*3e80*/  LOP3.LUT R3, R16, R7, RZ, 0x3c, !PT ;  /* 0x0000000710037212 */ /* 0x000fe200078e3cff */
[----:B-1----:R-:W-:-:S03]  /*3e90*/  DFMA R10, R10, R4, 5.5511151231257827021e-17 ;  /* 0x3c9000000a0a742b */ /* 0x002fc60000000004 */
[----:B------:R-:W-:-:S05]  /*3ea0*/  IADD3 R16, PT, PT, R8, 0x161f14, R3 ;  /* 0x00161f1408107810 */ /* 0x000fca0007ffe003 */
[----:B------:R-:W-:Y:S02]  /*3eb0*/  IMAD.WIDE.U32 R16, R16, 0x200000, RZ ;  /* 0x0020000010107825 */ /* 0x000fe400078e00ff */
[----:B------:R-:W-:Y:S02]  /*3ec0*/  ISETP.GT.AND P0, PT, R11, 0xfffff, PT ;  /* 0x000fffff0b00780c */ /* 0x000fe40003f04270 */
[--C-:B------:R-:W-:Y:S01]  /*3ed0*/  IMAD.MOV.U32 R12, RZ, RZ, R10.reuse ;  /* 0x000000ffff0c7224 */ /* 0x100fe200078e000a */
[----:B------:R-:W-:Y:S01]  /*3ee0*/  LOP3.LUT R16, R16, R19, RZ, 0x3c, !PT ;  /* 0x0000001310107212 */ /* 0x000fe200078e3cff */
[----:B------:R-:W-:Y:S02]  /*3ef0*/  IMAD.MOV.U32 R13, RZ, RZ, R11 ;  /* 0x000000ffff0d7224 */ /* 0x000fe400078e000b */
[----:B------:R-:W-:Y:S02]  /*3f00*/  IMAD.MOV.U32 R18, RZ, RZ, R10 ;  /* 0x000000ffff127224 */ /* 0x000fe400078e000a */
[----:B------:R-:W-:Y:S01]  /*3f10*/  IMAD.MOV.U32 R10, RZ, RZ, -0x3ff ;  /* 0xfffffc01ff0a7424 */ /* 0x000fe200078e00ff */
[----:B------:R-:W1:Y:S04]  /*3f20*/  I2F.F64.U64 R16, R16 ;  /* 0x0000001000107312 */ /* 0x000e680000301800 */
[----:B------:R-:W-:Y:S01]  /*3f30*/  @!P0 DMUL R12, R12, 1.80143985094819840000e+16 ;  /* 0x435000000c0c8828 */ /* 0x000fe20000000000 */
[----:B------:R-:W-:-:S09]  /*3f40*/  @!P0 IMAD.MOV.U32 R10, RZ, RZ, -0x435 ;  /* 0xfffffbcbff0a8424 */ /* 0x000fd200078e00ff */
[----:B------:R-:W-:Y:S01]  /*3f50*/  @!P0 IMAD.MOV.U32 R11, RZ, RZ, R13 ;  /* 0x000000ffff0b8224 */ /* 0x000fe200078e000d */
[----:B-1----:R-:W-:Y:S01]  /*3f60*/  DFMA R4, R16, 2.2204460492503130808e-16, R4 ;  /* 0x3cb000001004782b */ /* 0x002fe20000000004 */
[----:B------:R-:W-:Y:S02]  /*3f70*/  @!P0 IMAD.MOV.U32 R18, RZ, RZ, R12 ;  /* 0x000000ffff128224 */ /* 0x000fe400078e000c */
[----:B------:R-:W-:-:S05]  /*3f80*/  VIADD R19, R11, 0xffffffff ;  /* 0xffffffff0b137836 */ /* 0x000fca0000000000 */
[----:B------:R-:W-:-:S13]  /*3f90*/  ISETP.GT.U32.AND P1, PT, R19, 0x7feffffe, PT ;  /* 0x7feffffe1300780c */ /* 0x000fda0003f24070 */
[----:B------:R-:W-:Y:S05]  /*3fa0*/  @P1 BRA `(.L_x_26) ;  /* 0x0000000400041947 */ /* 0x000fea0003800000 */
[----:B------:R-:W-:Y:S01]  /*3fb0*/  LOP3.LUT R12, R11, 0xfffff, RZ, 0xc0, !PT ;  /* 0x000fffff0b0c7812 */ /* 0x000fe200078ec0ff */
[----:B------:R-:W-:Y:S01]  /*3fc0*/  IMAD.MOV.U32 R16, RZ, RZ, RZ ;  /* 0x000000ffff107224 */ /* 0x000fe200078e00ff */
[----:B------:R-:W-:Y:S01]  /*3fd0*/  MOV R25, 0x3ed0ee25 ;  /* 0x3ed0ee2500197802 */ /* 0x000fe20000000f00 */
[----:B------:R-:W-:Y:S01]  /*3fe0*/  IMAD.MOV.U32 R24, RZ, RZ, -0x748574fc ;  /* 0x8b7a8b04ff187424 */ /* 0x000fe200078e00ff */
[----:B------:R-:W-:Y:S01]  /*3ff0*/  LOP3.LUT R13, R12, 0x3ff00000, RZ, 0xfc, !PT ;  /* 0x3ff000000c0d7812 */ /* 0x000fe200078efcff */
[----:B------:R-:W-:Y:S01]  /*4000*/  IMAD.MOV.U32 R12, RZ, RZ, R18 ;  /* 0x000000ffff0c7224 */ /* 0x000fe200078e0012 */
[----:B------:R-:W-:Y:S01]  /*4010*/  UMOV UR6, 0x3ae80f1e ;  /* 0x3ae80f1e00067882 */ /* 0x000fe20000000000 */
[----:B------:R-:W-:Y:S01]  /*4020*/  UMOV UR7, 0x3eb1380b ;  /* 0x3eb1380b00077882 */ /* 0x000fe20000000000 */
[----:B------:R-:W-:Y:S01]  /*4030*/  ISETP.GE.U32.AND P0, PT, R13, 0x3ff6a09f, PT ;  /* 0x3ff6a09f0d00780c */ /* 0x000fe20003f06070 */
[----:B0-----:R-:W-:Y:S01]  /*4040*/  IMAD.MOV.U32 R27, RZ, RZ, 0x43300000 ;  /* 0x43300000ff1b7424 */ /* 0x001fe200078e00ff */
[----:B------:R-:W-:Y:S01]  /*4050*/  LEA.HI R26, R11, R10, RZ, 0xc ;  /* 0x0000000a0b1a7211 */ /* 0x000fe200078f60ff */
[----:B------:R-:W-:Y:S01]  /*4060*/  UMOV UR8, 0x80000000 ;  /* 0x8000000000087882 */ /* 0x000fe20000000000 */
[----:B------:R-:W-:-:S09]  /*4070*/  UMOV UR9, 0x43300000 ;  /* 0x4330000000097882 */ /* 0x000fd20000000000 */
[----:B------:R-:W-:Y:S02]  /*4080*/  @P0 VIADD R17, R13, 0xfff00000 ;  /* 0xfff000000d110836 */ /* 0x000fe40000000000 */
[----:B------:R-:W-:Y:S02]  /*4090*/  @P0 VIADD R26, R26, 0x1 ;  /* 0x000000011a1a0836 */ /* 0x000fe40000000000 */
[----:B------:R-:W-:-:S03]  /*40a0*/  @P0 IMAD.MOV.U32 R13, RZ, RZ, R17 ;  /* 0x000000ffff0d0224 */ /* 0x000fc600078e0011 */
[----:B------:R-:W-:-:S03]  /*40b0*/  LOP3.LUT R26, R26, 0x80000000, RZ, 0x3c, !PT ;  /* 0x800000001a1a7812 */ /* 0x000fc600078e3cff */
        /* <DEDUP_REMOVED lines=13> */
[----:B------:R-:W-:Y:S02]  /*4190*/  DADD R24, R10, R10 ;  /* 0x000000000a187229 */ /* 0x000fe4000000000a */
[----:B------:R-:W-:Y:S01]  /*41a0*/  DADD R10, R26, -UR8 ;  /* 0x800000081a0a7e29 */ /* 0x000fe20008000000 */
[----:B------:R-:W-:Y:S01]  /*41b0*/  UMOV UR8, 0xfefa39ef ;  /* 0xfefa39ef00087882 */ /* 0x000fe20000000000 */
[----:B------:R-:W-:Y:S01]  /*41c0*/  UMOV UR9, 0x3fe62e42 ;  /* 0x3fe62e4200097882 */ /* 0x000fe20000000000 */
[----:B------:R-:W-:Y:S01]  /*41d0*/  DFMA R22, R20, R22, UR6 ;  /* 0x0000000614167e2b */ /* 0x000fe20008000016 */
[----:B------:R-:W-:Y:S01]  /*41e0*/  UMOV UR6, 0xa9ab0956 ;  /* 0xa9ab095600067882 */ /* 0x000fe20000000000 */
[----:B------:R-:W-:Y:S01]  /*41f0*/  UMOV UR7, 0x3f1745cb ;  /* 0x3f1745cb00077882 */ /* 0x000fe20000000000 */
[----:B------:R-:W-:-:S02]  /*4200*/  DFMA R26, R12, -R18, R24 ;  /* 0x800000120c1a722b */ /* 0x000fc40000000018 */
[----:B------:R-:W-:-:S03]  /*4210*/  DFMA R12, R10, UR8, R18 ;  /* 0x000000080a0c7c2b */ /* 0x000fc60008000012 */
        /* <DEDUP_REMOVED lines=26> */
.L_x_26:
[----:B------:R-:W-:Y:S01]  /*43c0*/  IMAD.MOV.U32 R10, RZ, RZ, 0x0 ;  /* 0x00000000ff0a7424 */ /* 0x000fe200078e00ff */
[----:B------:R-:W-:Y:S01]  /*43d0*/  LOP3.LUT P0, RZ, R13, 0x7fffffff, RZ, 0xc0, !PT ;  /* 0x7fffffff0dff7812 */ /* 0x000fe2000780c0ff */
[----:B------:R-:W-:-:S06]  /*43e0*/  IMAD.MOV.U32 R11, RZ, RZ, 0x7ff00000 ;  /* 0x7ff00000ff0b7424 */ /* 0x000fcc00078e00ff */
[----:B------:R-:W-:-:S10]  /*43f0*/  DFMA R10, R12, R10, +INF ;  /* 0x7ff000000c0a742b */ /* 0x000fd4000000000a */
[----:B------:R-:W-:Y:S02]  /*4400*/  FSEL R26, R10, RZ, P0 ;  /* 0x000000ff0a1a7208 */ /* 0x000fe40000000000 */
[----:B0-----:R-:W-:-:S07]  /*4410*/  FSEL R27, R11, -QNAN , P0 ;  /* 0xfff000000b1b7808 */ /* 0x001fce0000000000 */
.L_x_27:
[----:B------:R-:W-:Y:S05]  /*4420*/  BSYNC.RECONVERGENT B1 ;  /* 0x0000000000017941 */ /* 0x000fea0003800200 */
.L_x_25:
        /* <DEDUP_REMOVED lines=30> */
[----:B0-----:R-:W-:-:S04]  /*4610*/  LOP3.LUT P1, RZ, R4, 0x2, RZ, 0xc0, !PT ;  /* 0x0000000204ff7812 */ /* 0x001fc8000782c0ff */
        /* <DEDUP_REMOVED lines=34> */
[----:B------:R-:W-:Y:S01]  /*4840*/  DFMA R24, R24, R16, R24 ;  /* 0x000000101818722b */ /* 0x000fe20000000018 */
[----:B------:R-:W-:Y:S01]  /*4850*/  LOP3.LUT R16, R4, 0x1, RZ, 0xc0, !PT ;  /* 0x0000000104107812 */ /* 0x000fe200078ec0ff */
[----:B------:R-:W-:-:S03]  /*4860*/  DFMA R28, R28, R22, R20 ;  /* 0x000000161c1c722b */ /* 0x000fc60000000014 */
[----:B------:R-:W-:-:S04]  /*4870*/  ISETP.NE.U32.AND P0, PT, R16, 0x1, PT ;  /* 0x000000011000780c */ /* 0x000fc80003f05070 */
[----:B------:R-:W-:Y:S01]  /*4880*/  ISETP.NE.U32.AND.EX P0, PT, RZ, RZ, PT, P0 ;  /* 0x000000ffff00720c */ /* 0x000fe20003f05100 */
[----:B------:R-:W-:Y:S01]  /*4890*/  DMUL R18, R26, R28 ;  /* 0x0000001c1a127228 */ /* 0x000fe20000000000 */
[----:B------:R-:W-:Y:S01]  /*48a0*/  LOP3.LUT R31, R25, 0x80000000, RZ, 0x3c, !PT ;  /* 0x80000000191f7812 */ /* 0x000fe200078e3cff */
[----:B------:R-:W-:Y:S01]  /*48b0*/  VIADD R5, R29, 0xfff00000 ;  /* 0xfff000001d057836 */ /* 0x000fe20000000000 */
[----:B------:R-:W-:Y:S01]  /*48c0*/  FSEL R16, R12, R24, !P0 ;  /* 0x000000180c107208 */ /* 0x000fe20004000000 */
[----:B------:R-:W-:Y:S01]  /*48d0*/  IMAD.MOV.U32 R4, RZ, RZ, R28 ;  /* 0x000000ffff047224 */ /* 0x000fe200078e001c */
[----:B------:R-:W-:Y:S02]  /*48e0*/  FSEL R17, R13, R25, !P0 ;  /* 0x000000190d117208 */ /* 0x000fe40004000000 */
[----:B------:R-:W-:Y:S01]  /*48f0*/  FSEL R12, R24, R12, !P0 ;  /* 0x0000000c180c7208 */ /* 0x000fe20004000000 */
[----:B------:R-:W-:Y:S01]  /*4900*/  DFMA R22, R18, -R18, R26 ;  /* 0x800000121216722b */ /* 0x000fe2000000001a */
[----:B------:R-:W-:-:S02]  /*4910*/  FSEL R13, R31, R13, !P0 ;  /* 0x0000000d1f0d7208 */ /* 0x000fc40004000000 */
[----:B------:R-:W-:Y:S02]  /*4920*/  ISETP.GE.U32.AND P0, PT, R20, 0x7ca00000, PT ;  /* 0x7ca000001400780c */ /* 0x000fe40003f06070 */
[----:B------:R-:W-:Y:S02]  /*4930*/  @P1 LOP3.LUT R31, R17, 0x80000000, RZ, 0x3c, !PT ;  /* 0x80000000111f1812 */ /* 0x000fe400078e3cff */
[----:B------:R-:W-:Y:S01]  /*4940*/  @P1 LOP3.LUT R33, R13, 0x80000000, RZ, 0x3c, !PT ;  /* 0x800000000d211812 */ /* 0x000fe200078e3cff */
[----:B------:R-:W-:Y:S02]  /*4950*/  DFMA R24, R22, R4, R18 ;  /* 0x000000041618722b */ /* 0x000fe40000000012 */
[----:B------:R-:W-:Y:S02]  /*4960*/  @P1 IMAD.MOV.U32 R17, RZ, RZ, R31 ;  /* 0x000000ffff111224 */ /* 0x000fe400078e001f */
[----:B------:R-:W-:-:S04]  /*4970*/  @P1 IMAD.MOV.U32 R13, RZ, RZ, R33 ;  /* 0x000000ffff0d1224 */ /* 0x000fc800078e0021 */
[----:B------:R-:W-:Y:S05]  /*4980*/  @!P0 BRA `(.L_x_29) ;  /* 0x0000000000288947 */ /* 0x000fea0003800000 */
[----:B------:R-:W-:Y:S01]  /*4990*/  MOV R25, R28 ;  /* 0x0000001c00197202 */ /* 0x000fe20000000f00 */
        /* <DEDUP_REMOVED lines=9> */
.L_x_29:
[----:B------:R-:W-:Y:S05]  /*4a30*/  BSYNC.RECONVERGENT B1 ;  /* 0x0000000000017941 */ /* 0x000fea0003800200 */
.L_x_28:
[----:B------:R-:W-:Y:S01]  /*4a40*/  SHF.R.U32.HI R4, RZ, 0x2, R9 ;  /* 0x00000002ff047819 */ /* 0x000fe20000011609 */
[----:B------:R-:W-:Y:S01]  /*4a50*/  IMAD.SHL.U32 R18, R3, 0x10, RZ ;  /* 0x0000001003127824 */ /* 0x000fe200078e00ff */
[----:B------:R-:W-:Y:S01]  /*4a60*/  SHF.R.U32.HI R21, RZ, 0x2, R2 ;  /* 0x00000002ff157819 */ /* 0x000fe20000011602 */
[----:B------:R-:W-:Y:S01]  /*4a70*/  IMAD.MOV.U32 R26, RZ, RZ, 0x0 ;  /* 0x00000000ff1a7424 */ /* 0x000fe200078e00ff */
[----:B------:R-:W-:Y:S01]  /*4a80*/  LOP3.LUT R4, R4, R9, RZ, 0x3c, !PT ;  /* 0x0000000904047212 */ /* 0x000fe200078e3cff */
[----:B------:R-:W-:Y:S01]  /*4a90*/  IMAD.MOV.U32 R27, RZ, RZ, 0x3ca00000 ;  /* 0x3ca00000ff1b7424 */ /* 0x000fe200078e00ff */
[----:B------:R-:W-:Y:S01]  /*4aa0*/  SHF.R.U32.HI R9, RZ, 0x2, R6 ;  /* 0x00000002ff097819 */ /* 0x000fe20000011606 */
[----:B------:R-:W0:Y:S01]  /*4ab0*/  FRND.F64.TRUNC R30, R10 ;  /* 0x0000000a001e7313 */ /* 0x000e22000030d800 */
[----:B------:R-:W-:Y:S01]  /*4ac0*/  LOP3.LUT R21, R21, R2, RZ, 0x3c, !PT ;  /* 0x0000000215157212 */ /* 0x000fe200078e3cff */
[----:B------:R-:W-:Y:S01]  /*4ad0*/  IMAD.SHL.U32 R5, R4, 0x2, RZ ;  /* 0x0000000204057824 */ /* 0x000fe200078e00ff */
[----:B------:R-:W-:Y:S01]  /*4ae0*/  LOP3.LUT R9, R9, R6, RZ, 0x3c, !PT ;  /* 0x0000000609097212 */ /* 0x000fe200078e3cff */
[----:B------:R-:W-:Y:S01]  /*4af0*/  BSSY.RECONVERGENT B1, `(.L_x_30) ;  /* 0x0000077000017945 */ /* 0x000fe20003800200 */
[----:B------:R-:W-:-:S02]  /*4b00*/  SHF.R.U32.HI R20, RZ, 0x2, R7 ;  /* 0x00000002ff147819 */ /* 0x000fc40000011607 */
[----:B------:R-:W-:Y:S01]  /*4b10*/  LOP3.LUT R4, R4, R5, R18, 0x96, !PT ;  /* 0x0000000504047212 */ /* 0x000fe200078e9612 */
[----:B------:R-:W-:Y:S01]  /*4b20*/  IMAD.SHL.U32 R5, R9, 0x2, RZ ;  /* 0x0000000209057824 */ /* 0x000fe200078e00ff */
[----:B------:R-:W-:Y:S02]  /*4b30*/  LOP3.LUT R20, R20, R7, RZ, 0x3c, !PT ;  /* 0x0000000714147212 */ /* 0x000fe400078e3cff */
[----:B------:R-:W-:Y:S01]  /*4b40*/  LOP3.LUT R6, R4, R3, RZ, 0x3c, !PT ;  /* 0x0000000304067212 */ /* 0x000fe200078e3cff */
[----:B0-----:R-:W-:-:S04]  /*4b50*/  DSETP.NEU.AND P1, PT, R10, R30, PT ;  /* 0x0000001e0a00722a */ /* 0x001fc80003f2d000 */
[----:B------:R-:W-:Y:S01]  /*4b60*/  IMAD.SHL.U32 R4, R6, 0x10, RZ ;  /* 0x0000001006047824 */ /* 0x000fe200078e00ff */
[----:B------:R-:W-:-:S04]  /*4b70*/  DADD R30, RZ, R12 ;  /* 0x00000000ff1e7229 */ /* 0x000fc8000000000c */
[----:B------:R-:W-:Y:S01]  /*4b80*/  LOP3.LUT R5, R9, R5, R4, 0x96, !PT ;  /* 0x0000000509057212 */ /* 0x000fe200078e9604 */
[----:B------:R-:W-:Y:S01]  /*4b90*/  IMAD.SHL.U32 R4, R21, 0x2, RZ ;  /* 0x0000000215047824 */ /* 0x000fe200078e00ff */
[----:B------:R-:W-:Y:S02]  /*4ba0*/  IADD3 R9, PT, PT, R8, 0x1ba6d9, R6 ;  /* 0x001ba6d908097810 */ /* 0x000fe40007ffe006 */
[----:B------:R-:W-:-:S04]  /*4bb0*/  LOP3.LUT R5, R5, R6, RZ, 0x3c, !PT ;  /* 0x0000000605057212 */ /* 0x000fc800078e3cff */
[----:B------:R-:W-:Y:S01]  /*4bc0*/  IADD3 R18, PT, PT, R8, 0x212e9e, R5 ;  /* 0x00212e9e08127810 */ /* 0x000fe20007ffe005 */
[----:B------:R-:W-:-:S04]  /*4bd0*/  IMAD.SHL.U32 R2, R5, 0x10, RZ ;  /* 0x0000001005027824 */ /* 0x000fc800078e00ff */
[----:B------:R-:W-:Y:S01]  /*4be0*/  IMAD.WIDE.U32 R18, R18, 0x200000, RZ ;  /* 0x0020000012127825 */ /* 0x000fe200078e00ff */
[----:B------:R-:W-:Y:S02]  /*4bf0*/  LOP3.LUT R2, R21, R4, R2, 0x96, !PT ;  /* 0x0000000415027212 */ /* 0x000fe400078e9602 */
[----:B------:R-:W-:Y:S02]  /*4c00*/  LOP3.LUT R18, R18, R9, RZ, 0x3c, !PT ;  /* 0x0000000912127212 */ /* 0x000fe400078e3cff */
[----:B------:R-:W-:Y:S01]  /*4c10*/  LOP3.LUT R7, R2, R5, RZ, 0x3c, !PT ;  /* 0x0000000502077212 */ /* 0x000fe200078e3cff */
[----:B------:R-:W-:Y:S01]  /*4c20*/  IMAD.SHL.U32 R2, R20, 0x2, RZ ;  /* 0x0000000214027824 */ /* 0x000fe200078e00ff */
[----:B------:R0:W1:Y:S02]  /*4c30*/  I2F.F64.U64 R22, R18 ;  /* 0x0000001200167312 */ /* 0x0000640000301800 */
[C---:B------:R-:W-:Y:S01]  /*4c40*/  IADD3 R33, PT, PT, R8.reuse, 0x26b663, R7 ;  /* 0x0026b66308217810 */ /* 0x040fe20007ffe007 */
[----:B------:R-:W-:Y:S01]  /*4c50*/  IMAD.SHL.U32 R9, R7, 0x10, RZ ;  /* 0x0000001007097824 */ /* 0x000fe200078e00ff */
[----:B------:R-:W-:-:S04]  /*4c60*/  IADD3 R8, PT, PT, R8, 0x2c3e28, RZ ;  /* 0x002c3e2808087810 */ /* 0x000fc80007ffe0ff */
[----:B------:R-:W-:Y:S01]  /*4c70*/  LOP3.LUT R2, R20, R2, R9, 0x96, !PT ;  /* 0x0000000214027212 */ /* 0x000fe200078e9609 */
[----:B0-----:R-:W-:-:S03]  /*4c80*/  DMUL R18, RZ, R10 ;  /* 0x0000000aff127228 */ /* 0x001fc60000000000 */
[----:B------:R-:W-:Y:S01]  /*4c90*/  LOP3.LUT R9, R2, R7, RZ, 0x3c, !PT ;  /* 0x0000000702097212 */ /* 0x000fe200078e3cff */
[----:B-1----:R-:W-:-:S04]  /*4ca0*/  DFMA R22, R22, R26, 5.5511151231257827021e-17 ;  /* 0x3c9000001616742b */ /* 0x002fc8000000001a */
[----:B------:R-:W-:Y:S02]  /*4cb0*/  IMAD.IADD R28, R9, 0x1, R8 ;  /* 0x00000001091c7824 */ /* 0x000fe400078e0208 */
[----:B------:R-:W-:Y:S02]  /*4cc0*/  FSEL R10, R18, R16, !P1 ;  /* 0x00000010120a7208 */ /* 0x000fe40004800000 */
[----:B------:R-:W-:Y:S01]  /*4cd0*/  IMAD.WIDE.U32 R28, R28, 0x200000, RZ ;  /* 0x002000001c1c7825 */ /* 0x000fe200078e00ff */
[----:B------:R-:W-:Y:S01]  /*4ce0*/  FSEL R11, R19, R17, !P1 ;  /* 0x00000011130b7208 */ /* 0x000fe20004800000 */
[----:B------:R-:W-:Y:S01]  /*4cf0*/  DMUL R18, R30, R24 ;  /* 0x000000181e127228 */ /* 0x000fe20000000000 */
[----:B------:R-:W-:Y:S01]  /*4d00*/  ISETP.GT.AND P0, PT, R23, 0xfffff, PT ;  /* 0x000fffff1700780c */ /* 0x000fe20003f04270 */
[----:B------:R-:W-:Y:S01]  /*4d10*/  IMAD.MOV.U32 R20, RZ, RZ, R22 ;  /* 0x000000ffff147224 */ /* 0x000fe200078e0016 */
[----:B------:R-:W-:Y:S01]  /*4d20*/  LOP3.LUT R28, R28, R33, RZ, 0x3c, !PT ;  /* 0x000000211c1c7212 */ /* 0x000fe200078e3cff */
[----:B------:R-:W-:Y:S01]  /*4d30*/  IMAD.MOV.U32 R21, RZ, RZ, R23 ;  /* 0x000000ffff157224 */ /* 0x000fe200078e0017 */
[----:B------:R-:W-:-:S02]  /*4d40*/  DMUL R10, R24, R10 ;  /* 0x0000000a180a7228 */ /* 0x000fc40000000000 */
[----:B------:R-:W0:Y:S01]  /*4d50*/  I2F.F64.U64 R12, R28 ;  /* 0x0000001c000c7312 */ /* 0x000e220000301800 */
[----:B------:R-:W-:-:S06]  /*4d60*/  IMAD.MOV.U32 R24, RZ, RZ, R22 ;  /* 0x000000ffff187224 */ /* 0x000fcc00078e0016 */
[----:B------:R-:W-:Y:S02]  /*4d70*/  @!P0 DMUL R20, R20, 1.80143985094819840000e+16 ;  /* 0x4350000014148828 */ /* 0x000fe40000000000 */
[----:B0-----:R-:W-:-:S08]  /*4d80*/  DFMA R16, R12, 2.2204460492503130808e-16, R26 ;  /* 0x3cb000000c10782b */ /* 0x001fd0000000001a */
[----:B------:R-:W-:Y:S02]  /*4d90*/  @!P0 IMAD.MOV.U32 R23, RZ, RZ, R21 ;  /* 0x000000ffff178224 */ /* 0x000fe400078e0015 */
[----:B------:R-:W-:Y:S02]  /*4da0*/  @!P0 IMAD.MOV.U32 R24, RZ, RZ, R20 ;  /* 0x000000ffff188224 */ /* 0x000fe400078e0014 */
[----:B------:R-:W-:-:S05]  /*4db0*/  VIADD R2, R23, 0xffffffff ;  /* 0xffffffff17027836 */ /* 0x000fca0000000000 */
[----:B------:R-:W-:Y:S01]  /*4dc0*/  ISETP.GT.U32.AND P1, PT, R2, 0x7feffffe, PT ;  /* 0x7feffffe0200780c */ /* 0x000fe20003f24070 */
[----:B------:R-:W-:Y:S02]  /*4dd0*/  IMAD.MOV.U32 R2, RZ, RZ, -0x3ff ;  /* 0xfffffc01ff027424 */ /* 0x000fe400078e00ff */
[----:B------:R-:W-:-:S10]  /*4de0*/  @!P0 IMAD.MOV.U32 R2, RZ, RZ, -0x435 ;  /* 0xfffffbcbff028424 */ /* 0x000fd400078e00ff */
[----:B------:R-:W-:Y:S05]  /*4df0*/  @P1 BRA `(.L_x_31) ;  /* 0x0000000400001947 */ /* 0x000fea0003800000 */
[C---:B------:R-:W-:Y:S01]  /*4e00*/  LOP3.LUT R4, R23.reuse, 0xfffff, RZ, 0xc0, !PT ;  /* 0x000fffff17047812 */ /* 0x040fe200078ec0ff */
        /* <DEDUP_REMOVED lines=12> */
[----:B------:R-:W-:-:S03]  /*4ed0*/  @P0 IMAD.MOV.U32 R25, RZ, RZ, R13 ;  /* 0x000000ffff190224 */ /* 0x000fc600078e000d */
[----:B------:R-:W-:Y:S01]  /*4ee0*/  LOP3.LUT R22, R23, 0x80000000, RZ, 0x3c, !PT ;  /* 0x8000000017167812 */ /* 0x000fe200078e3cff */
[----:B------:R-:W-:Y:S02]  /*4ef0*/  IMAD.MOV.U32 R23, RZ, RZ, 0x43300000 ;  /* 0x43300000ff177424 */ /* 0x000fe400078e00ff */
        /* <DEDUP_REMOVED lines=11> */
[----:B------:R-:W-:-:S08]  /*4fb0*/  DMUL R20, R12, R12 ;  /* 0x0000000c0c147228 */ /* 0x000fd00000000000 */
[----:B------:R-:W-:Y:S01]  /*4fc0*/  DFMA R26, R20, UR6, R28 ;  /* 0x00000006141a7c2b */ /* 0x000fe2000800001c */
        /* <DEDUP_REMOVED lines=19> */
[----:B------:R-:W-:Y:S02]  /*5100*/  DFMA R24, R24, -R12, R26 ;  /* 0x8000000c1818722b */ /* 0x000fe4000000001a */
[----:B------:R-:W-:-:S03]  /*5110*/  DFMA R26, R22, UR8, R12 ;  /* 0x00000008161a7c2b */ /* 0x000fc6000800000c */
[----:B------:R-:W-:Y:S01]  /*5120*/  DFMA R28, R20, R28, UR6 ;  /* 0x00000006141c7e2b */ /* 0x000fe2000800001c */
[----:B------:R-:W-:Y:S01]  /*5130*/  UMOV UR6, 0xfefa39ef ;  /* 0xfefa39ef00067882 */ /* 0x000fe20000000000 */
[----:B------:R-:W-:Y:S01]  /*5140*/  UMOV UR7, 0x3fe62e42 ;  /* 0x3fe62e4200077882 */ /* 0x000fe20000000000 */
[----:B------:R-:W-:Y:S02]  /*5150*/  DMUL R24, R32, R24 ;  /* 0x0000001820187228 */ /* 0x000fe40000000000 */
[----:B------:R-:W-:Y:S01]  /*5160*/  DFMA R30, R22, -UR6, R26 ;  /* 0x80000006161e7c2b */ /* 0x000fe2000800001a */
[----:B------:R-:W-:Y:S01]  /*5170*/  UMOV UR6, 0x3b39803f ;  /* 0x3b39803f00067882 */ /* 0x000fe20000000000 */
[----:B------:R-:W-:Y:S01]  /*5180*/  UMOV UR7, 0x3c7abc9e ;  /* 0x3c7abc9e00077882 */ /* 0x000fe20000000000 */
[----:B------:R-:W-:-:S05]  /*5190*/  DMUL R28, R20, R28 ;  /* 0x0000001c141c7228 */ /* 0x000fca0000000000 */
[----:B------:R-:W-:-:S03]  /*51a0*/  DADD R30, -R12, R30 ;  /* 0x000000000c1e7229 */ /* 0x000fc6000000011e */
[----:B------:R-:W-:-:S08]  /*51b0*/  DFMA R24, R12, R28, R24 ;  /* 0x0000001c0c18722b */ /* 0x000fd00000000018 */
[----:B------:R-:W-:-:S08]  /*51c0*/  DADD R24, R24, -R30 ;  /* 0x0000000018187229 */ /* 0x000fd0000000081e */
[----:B------:R-:W-:-:S08]  /*51d0*/  DFMA R24, R22, UR6, R24 ;  /* 0x0000000616187c2b */ /* 0x000fd00008000018 */
[----:B------:R-:W-:Y:S01]  /*51e0*/  DADD R32, R26, R24 ;  /* 0x000000001a207229 */ /* 0x000fe20000000018 */
[----:B------:R-:W-:Y:S10]  /*51f0*/  BRA `(.L_x_32) ;  /* 0x0000000000187947 */ /* 0x000ff40003800000 */
.L_x_31:
[----:B------:R-:W-:Y:S01]  /*5200*/  IMAD.MOV.U32 R12, RZ, RZ, 0x0 ;  /* 0x00000000ff0c7424 */ /* 0x000fe200078e00ff */
[----:B------:R-:W-:Y:S02]  /*5210*/  MOV R13, 0x7ff00000 ;  /* 0x7ff00000000d7802 */ /* 0x000fe40000000f00 */
[----:B------:R-:W-:-:S04]  /*5220*/  LOP3.LUT P0, RZ, R21, 0x7fffffff, RZ, 0xc0, !PT ;  /* 0x7fffffff15ff7812 */ /* 0x000fc8000780c0ff */
[----:B------:R-:W-:-:S10]  /*5230*/  DFMA R12, R20, R12, +INF ;  /* 0x7ff00000140c742b */ /* 0x000fd4000000000c */
[----:B------:R-:W-:Y:S02]  /*5240*/  FSEL R32, R12, RZ, P0 ;  /* 0x000000ff0c207208 */ /* 0x000fe40000000000 */
[----:B------:R-:W-:-:S07]  /*5250*/  FSEL R33, R13, -QNAN , P0 ;  /* 0xfff000000d217808 */ /* 0x000fce0000000000 */
.L_x_32:
[----:B------:R-:W-:Y:S05]  /*5260*/  BSYNC.RECONVERGENT B1 ;  /* 0x0000000000017941 */ /* 0x000fea0003800200 */
.L_x_30:
[----:B------:R-:W-:Y:S01]  /*5270*/  DMUL R12, RZ, R16 ;  /* 0x00000010ff0c7228 */ /* 0x000fe20000000000 */
[----:B------:R-:W-:Y:S01]  /*5280*/  IMAD.SHL.U32 R2, R17, 0x2, RZ ;  /* 0x0000000211027824 */ /* 0x000fe200078e00ff */
[----:B------:R-:W-:Y:S01]  /*5290*/  DMUL R32, R32, -2 ;  /* 0xc000000020207828 */ /* 0x000fe20000000000 */
[----:B------:R-:W-:Y:S01]  /*52a0*/  UMOV UR6, 0x33145c07 ;  /* 0x33145c0700067882 */ /* 0x000fe20000000000 */
[----:B------:R-:W-:Y:S01]  /*52b0*/  UMOV UR7, 0x3ca1a626 ;  /* 0x3ca1a62600077882 */ /* 0x000fe20000000000 */
[----:B------:R-:W-:Y:S01]  /*52c0*/  IMAD.MOV.U32 R34, RZ, RZ, 0x0 ;  /* 0x00000000ff227424 */ /* 0x000fe200078e00ff */
[----:B------:R-:W-:Y:S01]  /*52d0*/  ISETP.GT.U32.AND P0, PT, R2, -0x79800000, PT ;  /* 0x868000000200780c */ /* 0x000fe20003f04070 */
[----:B------:R-:W-:Y:S01]  /*52e0*/  IMAD.MOV.U32 R35, RZ, RZ, 0x3fd80000 ;  /* 0x3fd80000ff237424 */ /* 0x000fe200078e00ff */
[----:B------:R-:W0:Y:S01]  /*52f0*/  MUFU.RSQ64H R21, R33 ;  /* 0x0000002100157308 */ /* 0x000e220000001c00 */
[----:B------:R-:W-:Y:S01]  /*5300*/  UMOV UR8, 0xf9785eba ;  /* 0xf9785eba00087882 */ /* 0x000fe20000000000 */
[----:B------:R-:W-:Y:S01]  /*5310*/  FSEL R13, R13, R17, P0 ;  /* 0x000000110d0d7208 */ /* 0x000fe20000000000 */
[----:B------:R-:W-:Y:S01]  /*5320*/  UMOV UR9, 0x3de5db65 ;  /* 0x3de5db6500097882 */ /* 0x000fe20000000000 */
[----:B------:R-:W-:Y:S01]  /*5330*/  FSEL R16, R12, R16, P0 ;  /* 0x000000100c107208 */ /* 0x000fe20000000000 */
[----:B------:R-:W-:Y:S01]  /*5340*/  VIADD R20, R33, 0xfcb00000 ;  /* 0xfcb0000021147836 */ /* 0x000fe20000000000 */
[----:B------:R-:W-:Y:S01]  /*5350*/  BSSY.RECONVERGENT B1, `(.L_x_33) ;  /* 0x0000050000017945 */ /* 0x000fe20003800200 */
[----:B------:R-:W-:-:S02]  /*5360*/  VIADD R17, R13, 0x100000 ;  /* 0x001000000d117836 */ /* 0x000fc40000000000 */
[----:B------:R-:W-:Y:S02]  /*5370*/  IMAD.MOV.U32 R12, RZ, RZ, R16 ;  /* 0x000000ffff0c7224 */ /* 0x000fe400078e0010 */
[----:B------:R-:W1:Y:S01]  /*5380*/  FRND.F64 R30, R16 ;  /* 0x00000010001e7313 */ /* 0x000e620000301800 */
[----:B0-----:R-:W-:-:S07]  /*5390*/  DMUL R22, R20, R20 ;  /* 0x0000001414167228 */ /* 0x001fce0000000000 */
[----:B------:R-:W0:Y:S01]  /*53a0*/  F2I.S64.F64 R16, R16 ;  /* 0x0000001000107311 */ /* 0x000e220000301900 */
[----:B------:R-:W-:Y:S02]  /*53b0*/  DFMA R22, R32, -R22, 1 ;  /* 0x3ff000002016742b */ /* 0x000fe40000000816 */
[----:B-1----:R-:W-:-:S06]  /*53c0*/  DFMA R30, R30, -0.5, R12 ;  /* 0xbfe000001e1e782b */ /* 0x002fcc000000000c */
[----:B------:R-:W-:Y:S01]  /*53d0*/  DFMA R34, R22, R34, 0.5 ;  /* 0x3fe000001622742b */ /* 0x000fe20000000022 */
[----:B0-----:R-:W-:Y:S01]  /*53e0*/  LOP3.LUT R2, R16, 0x1, RZ, 0xc0, !PT ;  /* 0x0000000110027812 */ /* 0x001fe200078ec0ff */
[----:B------:R-:W-:Y:S01]  /*53f0*/  DMUL R24, R30, UR6 ;  /* 0x000000061e187c28 */ /* 0x000fe20008000000 */
[----:B------:R-:W-:Y:S01]  /*5400*/  UMOV UR6, 0x54442d18 ;  /* 0x54442d1800067882 */ /* 0x000fe20000000000 */
[----:B------:R-:W-:Y:S01]  /*5410*/  UMOV UR7, 0x400921fb ;  /* 0x400921fb00077882 */ /* 0x000fe20000000000 */
[----:B------:R-:W-:Y:S01]  /*5420*/  DMUL R22, R20, R22 ;  /* 0x0000001614167228 */ /* 0x000fe20000000000 */
[----:B------:R-:W-:Y:S02]  /*5430*/  ISETP.NE.U32.AND P0, PT, R2, 0x1, PT ;  /* 0x000000010200780c */ /* 0x000fe40003f05070 */
[----:B------:R-:W-:Y:S02]  /*5440*/  LOP3.LUT P1, RZ, R16, 0x2, RZ, 0xc0, !PT ;  /* 0x0000000210ff7812 */ /* 0x000fe4000782c0ff */
[----:B------:R-:W-:Y:S01]  /*5450*/  DFMA R30, R30, UR6, R24 ;  /* 0x000000061e1e7c2b */ /* 0x000fe20008000018 */
[----:B------:R-:W-:Y:S01]  /*5460*/  UMOV UR6, 0x20fd8164 ;  /* 0x20fd816400067882 */ /* 0x000fe20000000000 */
[----:B------:R-:W-:Y:S01]  /*5470*/  IMAD.MOV.U32 R24, RZ, RZ, -0x3e107ad8 ;  /* 0xc1ef8528ff187424 */ /* 0x000fe200078e00ff */
[----:B------:R-:W-:Y:S01]  /*5480*/  DFMA R34, R34, R22, R20 ;  /* 0x000000162222722b */ /* 0x000fe20000000014 */
[----:B------:R-:W-:Y:S01]  /*5490*/  IMAD.MOV.U32 R25, RZ, RZ, 0x3e21eea7 ;  /* 0x3e21eea7ff197424 */ /* 0x000fe200078e00ff */
[----:B------:R-:W-:Y:S01]  /*54a0*/  UMOV UR7, 0x3da8ff83 ;  /* 0x3da8ff8300077882 */ /* 0x000fe20000000000 */
[----:B------:R-:W-:Y:S01]  /*54b0*/  IMAD.MOV.U32 R22, RZ, RZ, 0x2cb0d246 ;  /* 0x2cb0d246ff167424 */ /* 0x000fe200078e00ff */
[----:B------:R-:W-:Y:S01]  /*54c0*/  ISETP.NE.U32.AND.EX P0, PT, RZ, RZ, PT, P0 ;  /* 0x000000ffff00720c */ /* 0x000fe20003f05100 */
[----:B------:R-:W-:Y:S01]  /*54d0*/  DMUL R26, R30, R30 ;  /* 0x0000001e1e1a7228 */ /* 0x000fe20000000000 */
[----:B------:R-:W-:-:S04]  /*54e0*/  IMAD.MOV.U32 R23, RZ, RZ, 0x3e5ae5f1 ;  /* 0x3e5ae5f1ff177424 */ /* 0x000fc800078e00ff */
[----:B------:R-:W-:Y:S02]  /*54f0*/  VIADD R29, R35, 0xfff00000 ;  /* 0xfff00000231d7836 */ /* 0x000fe40000000000 */
[----:B------:R-:W-:Y:S01]  /*5500*/  IMAD.MOV.U32 R28, RZ, RZ, R34 ;  /* 0x000000ffff1c7224 */ /* 0x000fe200078e0022 */
[C---:B------:R-:W-:Y:S01]  /*5510*/  DFMA R22, R26.reuse, UR8, -R22 ;  /* 0x000000081a167c2b */ /* 0x040fe20008000816 */
[----:B------:R-:W-:Y:S01]  /*5520*/  UMOV UR8, 0x69ace392 ;  /* 0x69ace39200087882 */ /* 0x000fe20000000000 */
[----:B------:R-:W-:Y:S01]  /*5530*/  DFMA R24, R26, -UR6, R24 ;  /* 0x800000061a187c2b */ /* 0x000fe20008000018 */
        /* <DEDUP_REMOVED lines=21> */
[C---:B------:R-:W-:Y:S02]  /*5690*/  DFMA R22, R26.reuse, R22, -UR8 ;  /* 0x800000081a167e2b */ /* 0x040fe40008000016 */
[----:B------:R-:W-:-:S06]  /*56a0*/  DFMA R24, R26, R24, UR6 ;  /* 0x000000061a187e2b */ /* 0x000fcc0008000018 */
[C---:B------:R-:W-:Y:S02]  /*56b0*/  DFMA R22, R26.reuse, R22, RZ ;  /* 0x000000161a16722b */ /* 0x040fe400000000ff */
[----:B------:R-:W-:-:S06]  /*56c0*/  DFMA R24, R26, R24, -0.5 ;  /* 0xbfe000001a18742b */ /* 0x000fcc0000000018 */
[----:B------:R-:W-:Y:S02]  /*56d0*/  DFMA R30, R30, R22, R30 ;  /* 0x000000161e1e722b */ /* 0x000fe4000000001e */
[----:B------:R-:W-:Y:S02]  /*56e0*/  DFMA R24, R26, R24, 1 ;  /* 0x3ff000001a18742b */ /* 0x000fe40000000018 */
[----:B------:R-:W-:-:S06]  /*56f0*/  DMUL R26, R32, R34 ;  /* 0x00000022201a7228 */ /* 0x000fcc0000000000 */
[----:B------:R-:W-:Y:S02]  /*5700*/  LOP3.LUT R37, R31, 0x80000000, RZ, 0x3c, !PT ;  /* 0x800000001f257812 */ /* 0x000fe400078e3cff */
[----:B------:R-:W-:Y:S01]  /*5710*/  FSEL R16, R24, R30, !P0 ;  /* 0x0000001e18107208 */ /* 0x000fe20004000000 */
[----:B------:R-:W-:Y:S01]  /*5720*/  DFMA R22, R26, -R26, R32 ;  /* 0x8000001a1a16722b */ /* 0x000fe20000000020 */
[----:B------:R-:W-:Y:S02]  /*5730*/  FSEL R17, R25, R31, !P0 ;  /* 0x0000001f19117208 */ /* 0x000fe40004000000 */
[----:B------:R-:W-:Y:S02]  /*5740*/  FSEL R30, R30, R24, !P0 ;  /* 0x000000181e1e7208 */ /* 0x000fe40004000000 */
[----:B------:R-:W-:Y:S02]  /*5750*/  FSEL R31, R37, R25, !P0 ;  /* 0x00000019251f7208 */ /* 0x000fe40004000000 */
[----:B------:R-:W-:Y:S01]  /*5760*/  ISETP.GE.U32.AND P0, PT, R20, 0x7ca00000, PT ;  /* 0x7ca000001400780c */ /* 0x000fe20003f06070 */
[----:B------:R-:W-:Y:S01]  /*5770*/  DFMA R24, R22, R28, R26 ;  /* 0x0000001c1618722b */ /* 0x000fe2000000001a */
[----:B------:R-:W-:-:S02]  /*5780*/  @P1 LOP3.LUT R37, R17, 0x80000000, RZ, 0x3c, !PT ;  /* 0x8000000011251812 */ /* 0x000fc400078e3cff */
        /* <DEDUP_REMOVED lines=12> */
.L_x_34:
[----:B------:R-:W-:Y:S05]  /*5850*/  BSYNC.RECONVERGENT B1 ;  /* 0x0000000000017941 */ /* 0x000fea0003800200 */
.L_x_33:
        /* <DEDUP_REMOVED lines=12> */
.L_x_24:
        /* <DEDUP_REMOVED lines=14> */
[----:B------:R-:W-:-:S03]  /*5a00*/  LOP3.LUT R4, R4, R5, RZ, 0x3c, !PT ;  /* 0x0000000504047212 */ /* 0x000fc600078e3cff */
[----:B------:R-:W-:Y:S02]  /*5a10*/  IMAD.SHL.U32 R2, R6, 0x10, RZ ;  /* 0x0000001006027824 */ /* 0x000fe400078e00ff */
[----:B------:R-:W-:-:S03]  /*5a20*/  IMAD.SHL.U32 R5, R4, 0x2, RZ ;  /* 0x0000000204057824 */ /* 0x000fc600078e00ff */
[----:B------:R-:W-:-:S04]  /*5a30*/  LOP3.LUT R3, R11, R3, R2, 0x96, !PT ;  /* 0x000000030b037212 */ /* 0x000fc800078e9602 */
[----:B------:R-:W-:Y:S02]  /*5a40*/  LOP3.LUT R2, R3, R6, RZ, 0x3c, !PT ;  /* 0x0000000603027212 */ /* 0x000fe400078e3cff */
[C---:B------:R-:W-:Y:S02]  /*5a50*/  IADD3 R3, PT, PT, R8.reuse, 0x587c5, R6 ;  /* 0x000587c508037810 */ /* 0x040fe40007ffe006 */
[----:B------:R-:W-:-:S05]  /*5a60*/  IADD3 R10, PT, PT, R8, 0xb0f8a, R2 ;  /* 0x000b0f8a080a7810 */ /* 0x000fca0007ffe002 */
[----:B------:R-:W-:-:S03]  /*5a70*/  IMAD.WIDE.U32 R10, R10, 0x200000, RZ ;  /* 0x002000000a0a7825 */ /* 0x000fc600078e00ff */
[----:B------:R-:W-:Y:S01]  /*5a80*/  LOP3.LUT R10, R10, R3, RZ, 0x3c, !PT ;  /* 0x000000030a0a7212 */ /* 0x000fe200078e3cff */
[----:B------:R-:W-:-:S03]  /*5a90*/  IMAD.SHL.U32 R3, R2, 0x10, RZ ;  /* 0x0000001002037824 */ /* 0x000fc600078e00ff */
[----:B0-----:R-:W0:Y:S02]  /*5aa0*/  I2F.F64.U64 R20, R10 ;  /* 0x0000000a00147312 */ /* 0x001e240000301800 */
[----:B------:R-:W-:Y:S01]  /*5ab0*/  LOP3.LUT R3, R4, R5, R3, 0x96, !PT ;  /* 0x0000000504037212 */ /* 0x000fe200078e9603 */
[----:B------:R-:W-:Y:S02]  /*5ac0*/  IMAD.MOV.U32 R4, RZ, RZ, 0x0 ;  /* 0x00000000ff047424 */ /* 0x000fe400078e00ff */
[----:B------:R-:W-:Y:S01]  /*5ad0*/  IMAD.MOV.U32 R5, RZ, RZ, 0x3ca00000 ;  /* 0x3ca00000ff057424 */ /* 0x000fe200078e00ff */
        /* <DEDUP_REMOVED lines=13> */
[----:B------:R-:W-:-:S04]  /*5bb0*/  IMAD.MOV.U32 R20, RZ, RZ, -0x3ff ;  /* 0xfffffc01ff147424 */ /* 0x000fc800078e00ff */
[----:B------:R-:W-:Y:S01]  /*5bc0*/  @!P0 DMUL R10, R10, 1.80143985094819840000e+16 ;  /* 0x435000000a0a8828 */ /* 0x000fe20000000000 */
[----:B------:R-:W0:Y:S01]  /*5bd0*/  I2F.F64.U64 R16, R16 ;  /* 0x0000001000107312 */ /* 0x000e220000301800 */
[----:B------:R-:W-:-:S08]  /*5be0*/  @!P0 IMAD.MOV.U32 R20, RZ, RZ, -0x435 ;  /* 0xfffffbcbff148424 */ /* 0x000fd000078e00ff */
[----:B------:R-:W-:Y:S01]  /*5bf0*/  @!P0 MOV R21, R11 ;  /* 0x0000000b00158202 */ /* 0x000fe20000000f00 */
[----:B------:R-:W-:-:S04]  /*5c00*/  @!P0 IMAD.MOV.U32 R26, RZ, RZ, R10 ;  /* 0x000000ffff1a8224 */ /* 0x000fc800078e000a */
[----:B------:R-:W-:Y:S01]  /*5c10*/  VIADD R18, R21, 0xffffffff ;  /* 0xffffffff15127836 */ /* 0x000fe20000000000 */
[----:B0-----:R-:W-:-:S04]  /*5c20*/  DFMA R4, R16, 2.2204460492503130808e-16, R4 ;  /* 0x3cb000001004782b */ /* 0x001fc80000000004 */
[----:B------:R-:W-:-:S13]  /*5c30*/  ISETP.GT.U32.AND P1, PT, R18, 0x7feffffe, PT ;  /* 0x7feffffe1200780c */ /* 0x000fda0003f24070 */
[----:B------:R-:W-:Y:S05]  /*5c40*/  @P1 BRA `(.L_x_37) ;  /* 0x0000000400001947 */ /* 0x000fea0003800000 */
[C---:B------:R-:W-:Y:S01]  /*5c50*/  LOP3.LUT R10, R21.reuse, 0xfffff, RZ, 0xc0, !PT ;  /* 0x000fffff150a7812 */ /* 0x040fe200078ec0ff */
[----:B------:R-:W-:Y:S01]  /*5c60*/  IMAD.MOV.U32 R24, RZ, RZ, -0x748574fc ;  /* 0x8b7a8b04ff187424 */ /* 0x000fe200078e00ff */
[----:B------:R-:W-:Y:S01]  /*5c70*/  UMOV UR6, 0x3ae80f1e ;  /* 0x3ae80f1e00067882 */ /* 0x000fe20000000000 */
[----:B------:R-:W-:Y:S01]  /*5c80*/  IMAD.MOV.U32 R25, RZ, RZ, 0x3ed0ee25 ;  /* 0x3ed0ee25ff197424 */ /* 0x000fe200078e00ff */
[----:B------:R-:W-:Y:S01]  /*5c90*/  LOP3.LUT R27, R10, 0x3ff00000, RZ, 0xfc, !PT ;  /* 0x3ff000000a1b7812 */ /* 0x000fe200078efcff */
[----:B------:R-:W-:Y:S01]  /*5ca0*/  IMAD.MOV.U32 R10, RZ, RZ, RZ ;  /* 0x000000ffff0a7224 */ /* 0x000fe200078e00ff */
        /* <DEDUP_REMOVED lines=58> */
.L_x_37:
[----:B------:R-:W-:Y:S01]  /*6050*/  IMAD.MOV.U32 R16, RZ, RZ, 0x0 ;  /* 0x00000000ff107424 */ /* 0x000fe200078e00ff */
[----:B------:R-:W-:Y:S01]  /*6060*/  LOP3.LUT P0, RZ, R11, 0x7fffffff, RZ, 0xc0, !PT ;  /* 0x7fffffff0bff7812 */ /* 0x000fe2000780c0ff */
[----:B------:R-:W-:-:S06]  /*6070*/  IMAD.MOV.U32 R17, RZ, RZ, 0x7ff00000 ;  /* 0x7ff00000ff117424 */ /* 0x000fcc00078e00ff */
[----:B------:R-:W-:-:S10]  /*6080*/  DFMA R16, R10, R16, +INF ;  /* 0x7ff000000a10742b */ /* 0x000fd40000000010 */
[----:B------:R-:W-:Y:S02]  /*6090*/  FSEL R28, R16, RZ, P0 ;  /* 0x000000ff101c7208 */ /* 0x000fe40000000000 */
[----:B------:R-:W-:-:S07]  /*60a0*/  FSEL R29, R17, -QNAN , P0 ;  /* 0xfff00000111d7808 */ /* 0x000fce0000000000 */
.L_x_38:
[----:B------:R-:W-:Y:S05]  /*60b0*/  BSYNC.RECONVERGENT B1 ;  /* 0x0000000000017941 */ /* 0x000fea0003800200 */
.L_x_36:
        /* <DEDUP_REMOVED lines=22> */
[----:B------:R-:W-:Y:S01]  /*6220*/  DMUL R18, R16, UR6 ;  /* 0x0000000610127c28 */ /* 0x000fe20008000000 */
[----:B------:R-:W-:Y:S01]  /*6230*/  UMOV UR6, 0x54442d18 ;  /* 0x54442d1800067882 */ /* 0x000fe20000000000 */
[----:B------:R-:W-:Y:S01]  /*6240*/  UMOV UR7, 0x400921fb ;  /* 0x400921fb00077882 */ /* 0x000fe20000000000 */
[----:B--2---:R-:W-:-:S05]  /*6250*/  LOP3.LUT P1, RZ, R4, 0x2, RZ, 0xc0, !PT ;  /* 0x0000000204ff7812 */ /* 0x004fca000782c0ff */
[----:B------:R-:W-:Y:S01]  /*6260*/  DFMA R16, R16, UR6, R18 ;  /* 0x0000000610107c2b */ /* 0x000fe20008000012 */
[----:B------:R-:W-:Y:S01]  /*6270*/  UMOV UR6, 0x20fd8164 ;  /* 0x20fd816400067882 */ /* 0x000fe20000000000 */
[----:B------:R-:W-:Y:S01]  /*6280*/  MOV R18, 0xc1ef8528 ;  /* 0xc1ef852800127802 */ /* 0x000fe20000000f00 */
[----:B------:R-:W-:Y:S01]  /*6290*/  IMAD.MOV.U32 R19, RZ, RZ, 0x3e21eea7 ;  /* 0x3e21eea7ff137424 */ /* 0x000fe200078e00ff */
[----:B------:R-:W-:-:S04]  /*62a0*/  UMOV UR7, 0x3da8ff83 ;  /* 0x3da8ff8300077882 */ /* 0x000fc80000000000 */
        /* <DEDUP_REMOVED lines=15> */
[C---:B------:R-:W-:Y:S01]  /*63a0*/  DFMA R18, R24.reuse, R26, -UR8 ;  /* 0x8000000818127e2b */ /* 0x040fe2000800001a */
[----:B------:R-:W-:Y:S01]  /*63b0*/  UMOV UR8, 0x11110818 ;  /* 0x1111081800087882 */ /* 0x000fe20000000000 */
[----:B------:R-:W-:Y:S01]  /*63c0*/  UMOV UR9, 0x3f811111 ;  /* 0x3f81111100097882 */ /* 0x000fe20000000000 */
[----:B------:R-:W-:Y:S01]  /*63d0*/  UMOV UR7, 0x3f56c16c ;  /* 0x3f56c16c00077882 */ /* 0x000fe20000000000 */
[----:B------:R-:W-:Y:S02]  /*63e0*/  IMAD.MOV.U32 R26, RZ, RZ, 0x0 ;  /* 0x00000000ff1a7424 */ /* 0x000fe400078e00ff */
[C---:B------:R-:W-:Y:S01]  /*63f0*/  DFMA R22, R24.reuse, R22, -UR6 ;  /* 0x8000000618167e2b */ /* 0x040fe20008000016 */
[----:B------:R-:W-:Y:S01]  /*6400*/  UMOV UR6, 0x55555551 ;  /* 0x5555555100067882 */ /* 0x000fe20000000000 */
[----:B------:R-:W-:Y:S01]  /*6410*/  DFMA R18, R24, R18, UR8 ;  /* 0x0000000818127e2b */ /* 0x000fe20008000012 */
[----:B------:R-:W-:Y:S01]  /*6420*/  UMOV UR8, 0x55555554 ;  /* 0x5555555400087882 */ /* 0x000fe20000000000 */
[----:B------:R-:W-:Y:S01]  /*6430*/  UMOV UR9, 0x3fc55555 ;  /* 0x3fc5555500097882 */ /* 0x000fe20000000000 */
[----:B------:R-:W-:Y:S01]  /*6440*/  UMOV UR7, 0x3fa55555 ;  /* 0x3fa5555500077882 */ /* 0x000fe20000000000 */
[----:B------:R-:W-:-:S02]  /*6450*/  IMAD.MOV.U32 R27, RZ, RZ, 0x3fd80000 ;  /* 0x3fd80000ff1b7424 */ /* 0x000fc400078e00ff */
[C---:B------:R-:W-:Y:S02]  /*6460*/  DFMA R22, R24.reuse, R22, UR6 ;  /* 0x0000000618167e2b */ /* 0x040fe40008000016 */
[----:B------:R-:W-:Y:S02]  /*6470*/  DFMA R18, R24, R18, -UR8 ;  /* 0x8000000818127e2b */ /* 0x000fe40008000012 */
[----:B------:R-:W-:Y:S02]  /*6480*/  DFMA R26, R30, R26, 0.5 ;  /* 0x3fe000001e1a742b */ /* 0x000fe4000000001a */
[----:B------:R-:W-:Y:S02]  /*6490*/  DMUL R30, R20, R30 ;  /* 0x0000001e141e7228 */ /* 0x000fe40000000000 */
[C---:B------:R-:W-:Y:S02]  /*64a0*/  DFMA R22, R24.reuse, R22, -0.5 ;  /* 0xbfe000001816742b */ /* 0x040fe40000000016 */
[----:B------:R-:W-:-:S04]  /*64b0*/  DFMA R18, R24, R18, RZ ;  /* 0x000000121812722b */ /* 0x000fc800000000ff */
[----:B------:R-:W-:Y:S02]  /*64c0*/  DFMA R30, R26, R30, R20 ;  /* 0x0000001e1a1e722b */ /* 0x000fe40000000014 */
[----:B------:R-:W-:Y:S02]  /*64d0*/  DFMA R24, R24, R22, 1 ;  /* 0x3ff000001818742b */ /* 0x000fe40000000016 */
[----:B------:R-:W-:Y:S01]  /*64e0*/  DFMA R16, R16, R18, R16 ;  /* 0x000000121010722b */ /* 0x000fe20000000010 */
[----:B------:R-:W-:-:S03]  /*64f0*/  LOP3.LUT R18, R4, 0x1, RZ, 0xc0, !PT ;  /* 0x0000000104127812 */ /* 0x000fc600078ec0ff */
[----:B------:R-:W-:Y:S01]  /*6500*/  DMUL R26, R28, R30 ;  /* 0x0000001e1c1a7228 */ /* 0x000fe20000000000 */
[----:B------:R-:W-:Y:S01]  /*6510*/  ISETP.NE.U32.AND P0, PT, R18, 0x1, PT ;  /* 0x000000011200780c */ /* 0x000fe20003f05070 */
[----:B------:R-:W-:Y:S02]  /*6520*/  VIADD R5, R31, 0xfff00000 ;  /* 0xfff000001f057836 */ /* 0x000fe40000000000 */
[----:B------:R-:W-:Y:S01]  /*6530*/  IMAD.MOV.U32 R4, RZ, RZ, R30 ;  /* 0x000000ffff047224 */ /* 0x000fe200078e001e */
[----:B------:R-:W-:Y:S02]  /*6540*/  ISETP.NE.U32.AND.EX P0, PT, RZ, RZ, PT, P0 ;  /* 0x000000ffff00720c */ /* 0x000fe40003f05100 */
[----:B------:R-:W-:Y:S01]  /*6550*/  LOP3.LUT R33, R17, 0x80000000, RZ, 0x3c, !PT ;  /* 0x8000000011217812 */ /* 0x000fe200078e3cff */
[----:B------:R-:W-:Y:S01]  /*6560*/  DFMA R22, R26, -R26, R28 ;  /* 0x8000001a1a16722b */ /* 0x000fe2000000001c */
[----:B------:R-:W-:Y:S02]  /*6570*/  FSEL R18, R24, R16, !P0 ;  /* 0x0000001018127208 */ /* 0x000fe40004000000 */
[----:B------:R-:W-:-:S02]  /*6580*/  FSEL R19, R25, R17, !P0 ;  /* 0x0000001119137208 */ /* 0x000fc40004000000 */
[----:B------:R-:W-:Y:S02]  /*6590*/  FSEL R16, R16, R24, !P0 ;  /* 0x0000001810107208 */ /* 0x000fe40004000000 */
[----:B------:R-:W-:Y:S01]  /*65a0*/  FSEL R17, R33, R25, !P0 ;  /* 0x0000001921117208 */ /* 0x000fe20004000000 */
[----:B------:R-:W-:Y:S01]  /*65b0*/  DFMA R24, R22, R4, R26 ;  /* 0x000000041618722b */ /* 0x000fe2000000001a */
[----:B------:R-:W-:Y:S02]  /*65c0*/  ISETP.GE.U32.AND P0, PT, R20, 0x7ca00000, PT ;  /* 0x7ca000001400780c */ /* 0x000fe40003f06070 */
[----:B------:R-:W-:Y:S02]  /*65d0*/  @P1 LOP3.LUT R33, R19, 0x80000000, RZ, 0x3c, !PT ;  /* 0x8000000013211812 */ /* 0x000fe400078e3cff */
[----:B------:R-:W-:-:S03]  /*65e0*/  @P1 LOP3.LUT R35, R17, 0x80000000, RZ, 0x3c, !PT ;  /* 0x8000000011231812 */ /* 0x000fc600078e3cff */
[----:B------:R-:W-:Y:S02]  /*65f0*/  @P1 IMAD.MOV.U32 R19, RZ, RZ, R33 ;  /* 0x000000ffff131224 */ /* 0x000fe400078e0021 */
[----:B------:R-:W-:-:S04]  /*6600*/  @P1 IMAD.MOV.U32 R17, RZ, RZ, R35 ;  /* 0x000000ffff111224 */ /* 0x000fc800078e0023 */
[----:B------:R-:W-:Y:S05]  /*6610*/  @!P0 BRA `(.L_x_40) ;  /* 0x00000000001c8947 */ /* 0x000fea0003800000 */
[----:B------:R-:W-:Y:S01]  /*6620*/  IMAD.MOV.U32 R25, RZ, RZ, R30 ;  /* 0x000000ffff197224 */ /* 0x000fe200078e001e */
[----:B------:R-:W-:Y:S01]  /*6630*/  MOV R4, 0x6670 ;  /* 0x0000667000047802 */ /* 0x000fe20000000f00 */
[----:B------:R-:W-:Y:S02]  /*6640*/  IMAD.MOV.U32 R21, RZ, RZ, R29 ;  /* 0x000000ffff157224 */ /* 0x000fe400078e001d */
[----:B------:R-:W-:-:S07]  /*6650*/  IMAD.MOV.U32 R24, RZ, RZ, R5 ;  /* 0x000000ffff187224 */ /* 0x000fce00078e0005 */
[----:B------:R-:W-:Y:S05]  /*6660*/  CALL.REL.NOINC `($__internal_0_$__cuda_sm20_dsqrt_rn_f64_mediumpath_v1) ;  /* 0x0000000c00f07944 */ /* 0x000fea0003c00000 */
[----:B------:R-:W-:Y:S02]  /*6670*/  IMAD.MOV.U32 R24, RZ, RZ, R20 ;  /* 0x000000ffff187224 */ /* 0x000fe400078e0014 */
[----:B------:R-:W-:-:S07]  /*6680*/  IMAD.MOV.U32 R25, RZ, RZ, R21 ;  /* 0x000000ffff197224 */ /* 0x000fce00078e0015 */
.L_x_40:
[----:B------:R-:W-:Y:S05]  /*6690*/  BSYNC.RECONVERGENT B1 ;  /* 0x0000000000017941 */ /* 0x000fea0003800200 */
.L_x_39:
        /* <DEDUP_REMOVED lines=8> */
[----:B------:R-:W-:Y:S01]  /*6720*/  SHF.R.U32.HI R30, RZ, 0x2, R7 ;  /* 0x00000002ff1e7819 */ /* 0x000fe20000011607 */
[----:B------:R-:W-:Y:S02]  /*6730*/  IMAD.SHL.U32 R20, R4, 0x2, RZ ;  /* 0x0000000204147824 */ /* 0x000fe400078e00ff */
[----:B------:R-:W-:Y:S01]  /*6740*/  DMUL R16, R16, R24 ;  /* 0x0000001810107228 */ /* 0x000fe20000000000 */
[----:B------:R-:W-:-:S02]  /*6750*/  LOP3.LUT R30, R30, R7, RZ, 0x3c, !PT ;  /* 0x000000071e1e7212 */ /* 0x000fc400078e3cff */
[----:B------:R-:W-:Y:S02]  /*6760*/  LOP3.LUT R20, R4, R20, R9, 0x96, !PT ;  /* 0x0000001404147212 */ /* 0x000fe400078e9609 */
[----:B------:R-:W-:Y:S02]  /*6770*/  SHF.L.U32 R4, R5, 0x1, RZ ;  /* 0x0000000105047819 */ /* 0x000fe400000006ff */
        /* <DEDUP_REMOVED lines=8> */
[----:B------:R-:W-:Y:S02]  /*6800*/  IMAD.SHL.U32 R2, R5, 0x10, RZ ;  /* 0x0000001005027824 */ /* 0x000fe400078e00ff */
[----:B------:R-:W-:-:S02]  /*6810*/  IMAD.SHL.U32 R4, R9, 0x2, RZ ;  /* 0x0000000209047824 */ /* 0x000fc400078e00ff */
[----:B------:R-:W-:-:S03]  /*6820*/  IMAD.WIDE.U32 R20, R20, 0x200000, RZ ;  /* 0x0020000014147825 */ /* 0x000fc600078e00ff */
[----:B------:R-:W-:Y:S02]  /*6830*/  LOP3.LUT R2, R9, R4, R2, 0x96, !PT ;  /* 0x0000000409027212 */ /* 0x000fe400078e9602 */
[----:B------:R-:W-:Y:S01]  /*6840*/  LOP3.LUT R28, R20, R29, RZ, 0x3c, !PT ;  /* 0x0000001d141c7212 */ /* 0x000fe200078e3cff */
[----:B------:R-:W-:Y:S01]  /*6850*/  IMAD.MOV.U32 R29, RZ, RZ, R21 ;  /* 0x000000ffff1d7224 */ /* 0x000fe200078e0015 */
[----:B------:R-:W-:Y:S01]  /*6860*/  LOP3.LUT R7, R2, R5, RZ, 0x3c, !PT ;  /* 0x0000000502077212 */ /* 0x000fe200078e3cff */
[----:B------:R-:W-:Y:S02]  /*6870*/  IMAD.MOV.U32 R20, RZ, RZ, 0x0 ;  /* 0x00000000ff147424 */ /* 0x000fe400078e00ff */
[----:B------:R-:W0:Y:S01]  /*6880*/  I2F.F64.U64 R22, R28 ;  /* 0x0000001c00167312 */ /* 0x000e220000301800 */
[----:B------:R-:W-:Y:S02]  /*6890*/  IMAD.MOV.U32 R21, RZ, RZ, 0x3ca00000 ;  /* 0x3ca00000ff157424 */ /* 0x000fe400078e00ff */
[----:B------:R-:W-:-:S02]  /*68a0*/  IMAD.SHL.U32 R2, R30, 0x2, RZ ;  /* 0x000000021e027824 */ /* 0x000fc400078e00ff */
[----:B------:R-:W-:-:S05]  /*68b0*/  IMAD.SHL.U32 R9, R7, 0x10, RZ ;  /* 0x0000001007097824 */ /* 0x000fca00078e00ff */
[----:B------:R-:W-:Y:S01]  /*68c0*/  LOP3.LUT R30, R30, R2, R9, 0x96, !PT ;  /* 0x000000021e1e7212 */ /* 0x000fe200078e9609 */
[----:B------:R-:W-:-:S03]  /*68d0*/  VIADD R2, R8, 0x2c3e28 ;  /* 0x002c3e2808027836 */ /* 0x000fc60000000000 */
[----:B------:R-:W-:Y:S01]  /*68e0*/  LOP3.LUT R9, R30, R7, RZ, 0x3c, !PT ;  /* 0x000000071e097212 */ /* 0x000fe200078e3cff */
[----:B0-----:R-:W-:Y:S01]  /*68f0*/  DFMA R22, R22, R20, 5.5511151231257827021e-17 ;  /* 0x3c9000001616742b */ /* 0x001fe20000000014 */
[----:B------:R-:W0:Y:S09]  /*6900*/  FRND.F64.TRUNC R20, R10 ;  /* 0x0000000a00147313 */ /* 0x000e32000030d800 */
[----:B------:R-:W-:Y:S01]  /*6910*/  ISETP.GT.AND P0, PT, R23, 0xfffff, PT ;  /* 0x000fffff1700780c */ /* 0x000fe20003f04270 */
[----:B------:R-:W-:Y:S01]  /*6920*/  IMAD.MOV.U32 R4, RZ, RZ, R23 ;  /* 0x000000ffff047224 */ /* 0x000fe200078e0017 */
[----:B0-----:R-:W-:Y:S01]  /*6930*/  DSETP.NEU.AND P1, PT, R10, R20, PT ;  /* 0x000000140a00722a */ /* 0x001fe20003f2d000 */
[----:B------:R-:W-:-:S02]  /*6940*/  IMAD.MOV.U32 R20, RZ, RZ, R22 ;  /* 0x000000ffff147224 */ /* 0x000fc400078e0016 */
[----:B------:R-:W-:-:S03]  /*6950*/  IMAD.MOV.U32 R21, RZ, RZ, R23 ;  /* 0x000000ffff157224 */ /* 0x000fc600078e0017 */
[----:B------:R-:W-:Y:S01]  /*6960*/  FSEL R18, R26, R18, !P1 ;  /* 0x000000121a127208 */ /* 0x000fe20004800000 */
[----:B------:R-:W-:Y:S01]  /*6970*/  IMAD.MOV.U32 R26, RZ, RZ, -0x3ff ;  /* 0xfffffc01ff1a7424 */ /* 0x000fe200078e00ff */
[----:B------:R-:W-:-:S03]  /*6980*/  FSEL R19, R27, R19, !P1 ;  /* 0x000000131b137208 */ /* 0x000fc60004800000 */
[----:B------:R-:W-:Y:S01]  /*6990*/  @!P0 IMAD.MOV.U32 R26, RZ, RZ, -0x435 ;  /* 0xfffffbcbff1a8424 */ /* 0x000fe200078e00ff */
[----:B------:R-:W-:Y:S02]  /*69a0*/  @!P0 DMUL R20, R20, 1.80143985094819840000e+16 ;  /* 0x4350000014148828 */ /* 0x000fe40000000000 */
[----:B------:R-:W-:-:S08]  /*69b0*/  DMUL R18, R24, R18 ;  /* 0x0000001218127228 */ /* 0x000fd00000000000 */
[----:B------:R-:W-:Y:S02]  /*69c0*/  @!P0 IMAD.MOV.U32 R4, RZ, RZ, R21 ;  /* 0x000000ffff048224 */ /* 0x000fe400078e0015 */
[----:B------:R-:W-:Y:S02]  /*69d0*/  @!P0 IMAD.MOV.U32 R22, RZ, RZ, R20 ;  /* 0x000000ffff168224 */ /* 0x000fe400078e0014 */
[----:B------:R-:W-:-:S05]  /*69e0*/  VIADD R10, R4, 0xffffffff ;  /* 0xffffffff040a7836 */ /* 0x000fca0000000000 */
[----:B------:R-:W-:-:S13]  /*69f0*/  ISETP.GT.U32.AND P1, PT, R10, 0x7feffffe, PT ;  /* 0x7feffffe0a00780c */ /* 0x000fda0003f24070 */
[----:B------:R-:W-:Y:S05]  /*6a00*/  @P1 BRA `(.L_x_42) ;  /* 0x0000000400041947 */ /* 0x000fea0003800000 */
[----:B------:R-:W-:Y:S01]  /*6a10*/  LOP3.LUT R10, R4, 0xfffff, RZ, 0xc0, !PT ;  /* 0x000fffff040a7812 */ /* 0x000fe200078ec0ff */
[----:B------:R-:W-:Y:S01]  /*6a20*/  IMAD.MOV.U32 R24, RZ, RZ, -0x748574fc ;  /* 0x8b7a8b04ff187424 */ /* 0x000fe200078e00ff */
[----:B------:R-:W-:Y:S01]  /*6a30*/  MOV R30, R22 ;  /* 0x00000016001e7202 */ /* 0x000fe20000000f00 */
[----:B------:R-:W-:Y:S01]  /*6a40*/  IMAD.MOV.U32 R25, RZ, RZ, 0x3ed0ee25 ;  /* 0x3ed0ee25ff197424 */ /* 0x000fe200078e00ff */
[----:B------:R-:W-:Y:S01]  /*6a50*/  LOP3.LUT R31, R10, 0x3ff00000, RZ, 0xfc, !PT ;  /* 0x3ff000000a1f7812 */ /* 0x000fe200078efcff */
[----:B------:R-:W-:Y:S01]  /*6a60*/  IMAD.MOV.U32 R10, RZ, RZ, RZ ;  /* 0x000000ffff0a7224 */ /* 0x000fe200078e00ff */
[----:B------:R-:W-:Y:S01]  /*6a70*/  UMOV UR6, 0x3ae80f1e ;  /* 0x3ae80f1e00067882 */ /* 0x000fe20000000000 */
[----:B------:R-:W-:Y:S01]  /*6a80*/  UMOV UR7, 0x3eb1380b ;  /* 0x3eb1380b00077882 */ /* 0x000fe20000000000 */
[----:B------:R-:W-:Y:S01]  /*6a90*/  ISETP.GE.U32.AND P0, PT, R31, 0x3ff6a09f, PT ;  /* 0x3ff6a09f1f00780c */ /* 0x000fe20003f06070 */
[----:B------:R-:W-:Y:S01]  /*6aa0*/  UMOV UR8, 0x80000000 ;  /* 0x8000000000087882 */ /* 0x000fe20000000000 */
[----:B------:R-:W-:Y:S01]  /*6ab0*/  LEA.HI R4, R4, R26, RZ, 0xc ;  /* 0x0000001a04047211 */ /* 0x000fe200078f60ff */
[----:B------:R-:W-:-:S10]  /*6ac0*/  UMOV UR9, 0x43300000 ;  /* 0x4330000000097882 */ /* 0x000fd40000000000 */
[----:B------:R-:W-:Y:S02]  /*6ad0*/  @P0 VIADD R11, R31, 0xfff00000 ;  /* 0xfff000001f0b0836 */ /* 0x000fe40000000000 */
[----:B------:R-:W-:Y:S02]  /*6ae0*/  @P0 VIADD R4, R4, 0x1 ;  /* 0x0000000104040836 */ /* 0x000fe40000000000 */
[----:B------:R-:W-:-:S06]  /*6af0*/  @P0 IMAD.MOV.U32 R31, RZ, RZ, R11 ;  /* 0x000000ffff1f0224 */ /* 0x000fcc00078e000b */
[C---:B------:R-:W-:Y:S02]  /*6b00*/  DADD R28, R30.reuse, 1 ;  /* 0x3ff000001e1c7429 */ /* 0x040fe40000000000 */
[----:B------:R-:W-:-:S04]  /*6b10*/  DADD R30, R30, -1 ;  /* 0xbff000001e1e7429 */ /* 0x000fc80000000000 */
[----:B------:R-:W0:Y:S02]  /*6b20*/  MUFU.RCP64H R11, R29 ;  /* 0x0000001d000b7308 */ /* 0x000e240000001800 */
[----:B0-----:R-:W-:Y:S01]  /*6b30*/  DFMA R20, -R28, R10, 1 ;  /* 0x3ff000001c14742b */ /* 0x001fe2000000010a */
[----:B------:R-:W-:Y:S01]  /*6b40*/  LOP3.LUT R28, R4, 0x80000000, RZ, 0x3c, !PT ;  /* 0x80000000041c7812 */ /* 0x000fe200078e3cff */
[----:B------:R-:W-:-:S06]  /*6b50*/  IMAD.MOV.U32 R29, RZ, RZ, 0x43300000 ;  /* 0x43300000ff1d7424 */ /* 0x000fcc00078e00ff */
[----:B------:R-:W-:Y:S02]  /*6b60*/  DFMA R20, R20, R20, R20 ;  /* 0x000000141414722b */ /* 0x000fe40000000014 */
[----:B------:R-:W-:Y:S01]  /*6b70*/  DADD R28, R28, -UR8 ;  /* 0x800000081c1c7e29 */ /* 0x000fe20008000000 */
[----:B------:R-:W-:Y:S01]  /*6b80*/  UMOV UR8, 0xfefa39ef ;  /* 0xfefa39ef00087882 */ /* 0x000fe20000000000 */
[----:B------:R-:W-:-:S04]  /*6b90*/  UMOV UR9, 0x3fe62e42 ;  /* 0x3fe62e4200097882 */ /* 0x000fc80000000000 */
[----:B------:R-:W-:-:S08]  /*6ba0*/  DFMA R10, R10, R20, R10 ;  /* 0x000000140a0a722b */ /* 0x000fd0000000000a */
[----:B------:R-:W-:-:S08]  /*6bb0*/  DMUL R20, R30, R10 ;  /* 0x0000000a1e147228 */ /* 0x000fd00000000000 */
[----:B------:R-:W-:-:S08]  /*6bc0*/  DFMA R20, R30, R10, R20 ;  /* 0x0000000a1e14722b */ /* 0x000fd00000000014 */
[----:B------:R-:W-:Y:S02]  /*6bd0*/  DMUL R22, R20, R20 ;  /* 0x0000001414167228 */ /* 0x000fe40000000000 */
[--C-:B------:R-:W-:Y:S02]  /*6be0*/  DADD R26, R30, -R20.reuse ;  /* 0x000000001e1a7229 */ /* 0x100fe40000000814 */
[----:B------:R-:W-:-:S04]  /*6bf0*/  DFMA R34, R28, UR8, R20 ;  /* 0x000000081c227c2b */ /* 0x000fc80008000014 */
        /* <DEDUP_REMOVED lines=34> */
.L_x_42:
[----:B------:R-:W-:Y:S01]  /*6e20*/  IMAD.MOV.U32 R10, RZ, RZ, 0x0 ;  /* 0x00000000ff0a7424 */ /* 0x000fe200078e00ff */
[----:B------:R-:W-:Y:S01]  /*6e30*/  LOP3.LUT P0, RZ, R21, 0x7fffffff, RZ, 0xc0, !PT ;  /* 0x7fffffff15ff7812 */ /* 0x000fe2000780c0ff */
[----:B------:R-:W-:-:S06]  /*6e40*/  IMAD.MOV.U32 R11, RZ, RZ, 0x7ff00000 ;  /* 0x7ff00000ff0b7424 */ /* 0x000fcc00078e00ff */
[----:B------:R-:W-:-:S10]  /*6e50*/  DFMA R10, R20, R10, +INF ;  /* 0x7ff00000140a742b */ /* 0x000fd4000000000a */
[----:B------:R-:W-:Y:S02]  /*6e60*/  FSEL R34, R10, RZ, P0 ;  /* 0x000000ff0a227208 */ /* 0x000fe40000000000 */
[----:B------:R-:W-:-:S07]  /*6e70*/  FSEL R35, R11, -QNAN , P0 ;  /* 0xfff000000b237808 */ /* 0x000fce0000000000 */
.L_x_43:
[----:B------:R-:W-:Y:S05]  /*6e80*/  BSYNC.RECONVERGENT B1 ;  /* 0x0000000000017941 */ /* 0x000fea0003800200 */
.L_x_41:
[----:B------:R-:W-:Y:S01]  /*6e90*/  IMAD.IADD R10, R9, 0x1, R2 ;  /* 0x00000001090a7824 */ /* 0x000fe200078e0202 */
[----:B------:R-:W-:Y:S01]  /*6ea0*/  IADD3 R23, PT, PT, R8, 0x26b663, R7 ;  /* 0x0026b66308177810 */ /* 0x000fe20007ffe007 */
[----:B------:R-:W-:Y:S01]  /*6eb0*/  IMAD.MOV.U32 R20, RZ, RZ, 0x0 ;  /* 0x00000000ff147424 */ /* 0x000fe200078e00ff */
[----:B------:R-:W-:Y:S01]  /*6ec0*/  UMOV UR6, 0x33145c07 ;  /* 0x33145c0700067882 */ /* 0x000fe20000000000 */
[----:B------:R-:W-:Y:S01]  /*6ed0*/  IMAD.WIDE.U32 R10, R10, 0x200000, RZ ;  /* 0x002000000a0a7825 */ /* 0x000fe200078e00ff */
[----:B------:R-:W-:Y:S01]  /*6ee0*/  UMOV UR7, 0x3ca1a626 ;  /* 0x3ca1a62600077882 */ /* 0x000fe20000000000 */
[----:B------:R-:W-:Y:S01]  /*6ef0*/  UMOV UR8, 0xf9785eba ;  /* 0xf9785eba00087882 */ /* 0x000fe20000000000 */
[----:B------:R-:W-:Y:S01]  /*6f00*/  UMOV UR9, 0x3de5db65 ;  /* 0x3de5db6500097882 */ /* 0x000fe20000000000 */
[----:B------:R-:W-:Y:S01]  /*6f10*/  IMAD.MOV.U32 R21, RZ, RZ, 0x3cb00000 ;  /* 0x3cb00000ff157424 */ /* 0x000fe200078e00ff */
[----:B------:R-:W-:Y:S01]  /*6f20*/  LOP3.LUT R22, R10, R23, RZ, 0x3c, !PT ;  /* 0x000000170a167212 */ /* 0x000fe200078e3cff */
[----:B------:R-:W-:Y:S01]  /*6f30*/  IMAD.MOV.U32 R23, RZ, RZ, R11 ;  /* 0x000000ffff177224 */ /* 0x000fe200078e000b */
[----:B------:R-:W-:Y:S01]  /*6f40*/  DMUL R34, R34, -2 ;  /* 0xc000000022227828 */ /* 0x000fe20000000000 */
[----:B------:R-:W-:Y:S01]  /*6f50*/  IMAD.MOV.U32 R26, RZ, RZ, 0x2cb0d246 ;  /* 0x2cb0d246ff1a7424 */ /* 0x000fe200078e00ff */
[----:B------:R-:W-:Y:S01]  /*6f60*/  BSSY.RECONVERGENT B1, `(.L_x_44) ;  /* 0x000005a000017945 */ /* 0x000fe20003800200 */
[----:B------:R0:W1:Y:S01]  /*6f70*/  I2F.F64.U64 R10, R22 ;  /* 0x00000016000a7312 */ /* 0x0000620000301800 */
[----:B------:R-:W-:-:S02]  /*6f80*/  IMAD.MOV.U32 R27, RZ, RZ, 0x3e5ae5f1 ;  /* 0x3e5ae5f1ff1b7424 */ /* 0x000fc400078e00ff */
[----:B0-----:R-:W-:Y:S01]  /*6f90*/  IMAD.MOV.U32 R22, RZ, RZ, -0x3e107ad8 ;  /* 0xc1ef8528ff167424 */ /* 0x001fe200078e00ff */
[----:B------:R-:W-:Y:S01]  /*6fa0*/  MOV R23, 0x3e21eea7 ;  /* 0x3e21eea700177802 */ /* 0x000fe20000000f00 */
[----:B-1----:R-:W-:-:S08]  /*6fb0*/  DFMA R10, R10, R20, 1.1102230246251565404e-16 ;  /* 0x3ca000000a0a742b */ /* 0x002fd00000000014 */
[----:B------:R-:W-:Y:S02]  /*6fc0*/  DMUL R30, RZ, R10 ;  /* 0x0000000aff1e7228 */ /* 0x000fe40000000000 */
[----:B------:R-:W-:-:S05]  /*6fd0*/  IMAD.SHL.U32 R4, R11, 0x2, RZ ;  /* 0x000000020b047824 */ /* 0x000fca00078e00ff */
[----:B------:R-:W-:-:S04]  /*6fe0*/  ISETP.GT.U32.AND P0, PT, R4, -0x79800000, PT ;  /* 0x868000000400780c */ /* 0x000fc80003f04070 */
[----:B------:R-:W-:Y:S02]  /*6ff0*/  FSEL R11, R31, R11, P0 ;  /* 0x0000000b1f0b7208 */ /* 0x000fe40000000000 */
[----:B------:R-:W-:-:S03]  /*7000*/  FSEL R30, R30, R10, P0 ;  /* 0x0000000a1e1e7208 */ /* 0x000fc60000000000 */
[----:B------:R-:W-:Y:S02]  /*7010*/  VIADD R31, R11, 0x100000 ;  /* 0x001000000b1f7836 */ /* 0x000fe40000000000 */
        /* <DEDUP_REMOVED lines=12> */
[----:B------:R-:W-:Y:S01]  /*70e0*/  UMOV UR7, 0x3da8ff83 ;  /* 0x3da8ff8300077882 */ /* 0x000fe20000000000 */
[----:B------:R-:W0:Y:S01]  /*70f0*/  MUFU.RSQ64H R21, R35 ;  /* 0x0000002300157308 */ /* 0x000e220000001c00 */
[----:B------:R-:W-:Y:S01]  /*7100*/  VIADD R20, R35, 0xfcb00000 ;  /* 0xfcb0000023147836 */ /* 0x000fe20000000000 */
[----:B------:R-:W-:-:S03]  /*7110*/  ISETP.NE.U32.AND.EX P0, PT, RZ, RZ, PT, P0 ;  /* 0x000000ffff00720c */ /* 0x000fc60003f05100 */
[----:B------:R-:W-:-:S08]  /*7120*/  DMUL R24, R28, R28 ;  /* 0x0000001c1c187228 */ /* 0x000fd00000000000 */
[C---:B------:R-:W-:Y:S01]  /*7130*/  DFMA R22, R24.reuse, -UR6, R22 ;  /* 0x8000000618167c2b */ /* 0x040fe20008000016 */
[----:B------:R-:W-:Y:S01]  /*7140*/  UMOV UR6, 0x8e06e6d9 ;  /* 0x8e06e6d900067882 */ /* 0x000fe20000000000 */
[----:B------:R-:W-:Y:S01]  /*7150*/  UMOV UR7, 0x3e927e4f ;  /* 0x3e927e4f00077882 */ /* 0x000fe20000000000 */
[----:B------:R-:W-:Y:S01]  /*7160*/  DFMA R26, R24, UR8, -R26 ;  /* 0x00000008181a7c2b */ /* 0x000fe2000800081a */
[----:B------:R-:W-:Y:S01]  /*7170*/  UMOV UR8, 0x69ace392 ;  /* 0x69ace39200087882 */ /* 0x000fe20000000000 */
[----:B------:R-:W-:Y:S01]  /*7180*/  UMOV UR9, 0x3ec71de3 ;  /* 0x3ec71de300097882 */ /* 0x000fe20000000000 */
[----:B0-----:R-:W-:Y:S02]  /*7190*/  DMUL R32, R20, R20 ;  /* 0x0000001414207228 */ /* 0x001fe40000000000 */
[C---:B------:R-:W-:Y:S01]  /*71a0*/  DFMA R22, R24.reuse, R22, -UR6 ;  /* 0x8000000618167e2b */ /* 0x040fe20008000016 */
[----:B------:R-:W-:Y:S01]  /*71b0*/  UMOV UR6, 0x19ddbce9 ;  /* 0x19ddbce900067882 */ /* 0x000fe20000000000 */
[----:B------:R-:W-:Y:S01]  /*71c0*/  UMOV UR7, 0x3efa01a0 ;  /* 0x3efa01a000077882 */ /* 0x000fe20000000000 */
[----:B------:R-:W-:Y:S01]  /*71d0*/  DFMA R26, R24, R26, UR8 ;  /* 0x00000008181a7e2b */ /* 0x000fe2000800001a */
[----:B------:R-:W-:Y:S01]  /*71e0*/  UMOV UR8, 0x19db62a1 ;  /* 0x19db62a100087882 */ /* 0x000fe20000000000 */
[----:B------:R-:W-:Y:S01]  /*71f0*/  UMOV UR9, 0x3f2a01a0 ;  /* 0x3f2a01a000097882 */ /* 0x000fe20000000000 */
[----:B------:R-:W-:-:S02]  /*7200*/  DFMA R32, R34, -R32, 1 ;  /* 0x3ff000002220742b */ /* 0x000fc40000000820 */
[C---:B------:R-:W-:Y:S01]  /*7210*/  DFMA R22, R24.reuse, R22, UR6 ;  /* 0x0000000618167e2b */ /* 0x040fe20008000016 */
[----:B------:R-:W-:Y:S01]  /*7220*/  UMOV UR6, 0x16c15d47 ;  /* 0x16c15d4700067882 */ /* 0x000fe20000000000 */
[----:B------:R-:W-:Y:S01]  /*7230*/  UMOV UR7, 0x3f56c16c ;  /* 0x3f56c16c00077882 */ /* 0x000fe20000000000 */
[----:B------:R-:W-:Y:S01]  /*7240*/  DFMA R26, R24, R26, -UR8 ;  /* 0x80000008181a7e2b */ /* 0x000fe2000800001a */
[----:B------:R-:W-:Y:S01]  /*7250*/  UMOV UR8, 0x11110818 ;  /* 0x1111081800087882 */ /* 0x000fe20000000000 */
[----:B------:R-:W-:-:S03]  /*7260*/  UMOV UR9, 0x3f811111 ;  /* 0x3f81111100097882 */ /* 0x000fc60000000000 */
[C---:B------:R-:W-:Y:S01]  /*7270*/  DFMA R22, R24.reuse, R22, -UR6 ;  /* 0x8000000618167e2b */ /* 0x040fe20008000016 */
[----:B------:R-:W-:Y:S01]  /*7280*/  UMOV UR6, 0x55555551 ;  /* 0x5555555100067882 */ /* 0x000fe20000000000 */
[----:B------:R-:W-:Y:S01]  /*7290*/  UMOV UR7, 0x3fa55555 ;  /* 0x3fa5555500077882 */ /* 0x000fe20000000000 */
[----:B------:R-:W-:-:S05]  /*72a0*/  DFMA R26, R24, R26, UR8 ;  /* 0x00000008181a7e2b */ /* 0x000fca000800001a */
[C---:B------:R-:W-:Y:S01]  /*72b0*/  DFMA R22, R24.reuse, R22, UR6 ;  /* 0x0000000618167e2b */ /* 0x040fe20008000016 */
[----:B------:R-:W-:Y:S01]  /*72c0*/  UMOV UR6, 0x55555554 ;  /* 0x5555555400067882 */ /* 0x000fe20000000000 */
[----:B------:R-:W-:Y:S02]  /*72d0*/  UMOV UR7, 0x3fc55555 ;  /* 0x3fc5555500077882 */ /* 0x000fe40000000000 */
[----:B------:R-:W-:-:S04]  /*72e0*/  DFMA R26, R24, R26, -UR6 ;  /* 0x80000006181a7e2b */ /* 0x000fc8000800001a */
[----:B------:R-:W-:-:S04]  /*72f0*/  DFMA R22, R24, R22, -0.5 ;  /* 0xbfe000001816742b */ /* 0x000fc80000000016 */
[----:B------:R-:W-:-:S04]  /*7300*/  DFMA R26, R24, R26, RZ ;  /* 0x0000001a181a722b */ /* 0x000fc800000000ff */
[----:B------:R-:W-:Y:S01]  /*7310*/  DFMA R22, R24, R22, 1 ;  /* 0x3ff000001816742b */ /* 0x000fe20000000016 */
[----:B------:R-:W-:Y:S02]  /*7320*/  IMAD.MOV.U32 R24, RZ, RZ, 0x0 ;  /* 0x00000000ff187424 */ /* 0x000fe400078e00ff */
[----:B------:R-:W-:Y:S01]  /*7330*/  IMAD.MOV.U32 R25, RZ, RZ, 0x3fd80000 ;  /* 0x3fd80000ff197424 */ /* 0x000fe200078e00ff */
[----:B------:R-:W-:-:S05]  /*7340*/  DFMA R28, R28, R26, R28 ;  /* 0x0000001a1c1c722b */ /* 0x000fca000000001c */
[----:B------:R-:W-:Y:S02]  /*7350*/  DFMA R24, R32, R24, 0.5 ;  /* 0x3fe000002018742b */ /* 0x000fe40000000018 */
[----:B------:R-:W-:-:S03]  /*7360*/  DMUL R32, R20, R32 ;  /* 0x0000002014207228 */ /* 0x000fc60000000000 */
[----:B------:R-:W-:Y:S02]  /*7370*/  LOP3.LUT R31, R29, 0x80000000, RZ, 0x3c, !PT ;  /* 0x800000001d1f7812 */ /* 0x000fe400078e3cff */
[----:B------:R-:W-:Y:S02]  /*7380*/  FSEL R30, R28, R22, !P0 ;  /* 0x000000161c1e7208 */ /* 0x000fe40004000000 */
[----:B------:R-:W-:Y:S01]  /*7390*/  FSEL R31, R31, R23, !P0 ;  /* 0x000000171f1f7208 */ /* 0x000fe20004000000 */
[----:B------:R-:W-:Y:S01]  /*73a0*/  DFMA R24, R24, R32, R20 ;  /* 0x000000201818722b */ /* 0x000fe20000000014 */
[----:B------:R-:W-:Y:S02]  /*73b0*/  FSEL R32, R22, R28, !P0 ;  /* 0x0000001c16207208 */ /* 0x000fe40004000000 */
[----:B------:R-:W-:Y:S02]  /*73c0*/  FSEL R33, R23, R29, !P0 ;  /* 0x0000001d17217208 */ /* 0x000fe40004000000 */
[----:B------:R-:W-:-:S03]  /*73d0*/  ISETP.GE.U32.AND P0, PT, R20, 0x7ca00000, PT ;  /* 0x7ca000001400780c */ /* 0x000fc60003f06070 */
[----:B------:R-:W-:Y:S01]  /*73e0*/  DMUL R26, R34, R24 ;  /* 0x00000018221a7228 */ /* 0x000fe20000000000 */
[----:B------:R-:W-:Y:S01]  /*73f0*/  @P1 LOP3.LUT R37, R33, 0x80000000, RZ, 0x3c, !PT ;  /* 0x8000000021251812 */ /* 0x000fe200078e3cff */
[----:B------:R-:W-:Y:S01]  /*7400*/  VIADD R29, R25, 0xfff00000 ;  /* 0xfff00000191d7836 */ /* 0x000fe20000000000 */
[----:B------:R-:W-:Y:S01]  /*7410*/  @P1 LOP3.LUT R4, R31, 0x80000000, RZ, 0x3c, !PT ;  /* 0x800000001f041812 */ /* 0x000fe200078e3cff */
[----:B------:R-:W-:Y:S02]  /*7420*/  IMAD.MOV.U32 R28, RZ, RZ, R24 ;  /* 0x000000ffff1c7224 */ /* 0x000fe400078e0018 */
[----:B------:R-:W-:Y:S02]  /*7430*/  @P1 IMAD.MOV.U32 R33, RZ, RZ, R37 ;  /* 0x000000ffff211224 */ /* 0x000fe400078e0025 */
[----:B------:R-:W-:Y:S01]  /*7440*/  DFMA R22, R26, -R26, R34 ;  /* 0x8000001a1a16722b */ /* 0x000fe20000000022 */
[----:B------:R-:W-:-:S07]  /*7450*/  @P1 IMAD.MOV.U32 R31, RZ, RZ, R4 ;  /* 0x000000ffff1f1224 */ /* 0x000fce00078e0004 */
[----:B------:R-:W-:Y:S01]  /*7460*/  DFMA R36, R22, R28, R26 ;  /* 0x0000001c1624722b */ /* 0x000fe2000000001a */
[----:B------:R-:W-:Y:S10]  /*7470*/  @!P0 BRA `(.L_x_45) ;  /* 0x0000000000208947 */ /* 0x000ff40003800000 */
        /* <DEDUP_REMOVED lines=8> */
.L_x_45:
[----:B------:R-:W-:Y:S05]  /*7500*/  BSYNC.RECONVERGENT B1 ;  /* 0x0000000000017941 */ /* 0x000fea0003800200 */
.L_x_44:
[----:B------:R-:W0:Y:S01]  /*7510*/  FRND.F64.TRUNC R24, R10 ;  /* 0x0000000a00187313 */ /* 0x000e22000030d800 */
[----:B------:R-:W-:Y:S01]  /*7520*/  DMUL R22, RZ, R10 ;  /* 0x0000000aff167228 */ /* 0x000fe20000000000 */
[----:B------:R-:W-:Y:S01]  /*7530*/  MOV R8, R2 ;  /* 0x0000000200087202 */ /* 0x000fe20000000f00 */
[----:B------:R-:W-:Y:S01]  /*7540*/  DADD R20, RZ, R30 ;  /* 0x00000000ff147229 */ /* 0x000fe2000000001e */
[----:B------:R-:W-:-:S07]  /*7550*/  IMAD.MOV.U32 R4, RZ, RZ, 0x1 ;  /* 0x00000001ff047424 */ /* 0x000fce00078e00ff */
[----:B------:R-:W-:Y:S02]  /*7560*/  DMUL R20, R20, R36 ;  /* 0x0000002414147228 */ /* 0x000fe40000000000 */
[----:B0-----:R-:W-:Y:S01]  /*7570*/  DSETP.NEU.AND P0, PT, R10, R24, PT ;  /* 0x000000180a00722a */ /* 0x001fe20003f0d000 */
[----:B------:R-:W-:Y:S02]  /*7580*/  IMAD.MOV.U32 R10, RZ, RZ, R12 ;  /* 0x000000ffff0a7224 */ /* 0x000fe400078e000c */
[----:B------:R-:W-:-:S03]  /*7590*/  IMAD.MOV.U32 R11, RZ, RZ, R13 ;  /* 0x000000ffff0b7224 */ /* 0x000fc600078e000d */
[----:B------:R-:W-:Y:S02]  /*75a0*/  FSEL R24, R22, R32, !P0 ;  /* 0x0000002016187208 */ /* 0x000fe40004000000 */
[----:B------:R-:W-:Y:S01]  /*75b0*/  IMAD.MOV.U32 R12, RZ, RZ, R20 ;  /* 0x000000ffff0c7224 */ /* 0x000fe200078e0014 */
[----:B------:R-:W-:Y:S01]  /*75c0*/  FSEL R25, R23, R33, !P0 ;  /* 0x0000002117197208 */ /* 0x000fe20004000000 */
[----:B------:R-:W-:-:S05]  /*75d0*/  IMAD.MOV.U32 R13, RZ, RZ, R21 ;  /* 0x000000ffff0d7224 */ /* 0x000fca00078e0015 */
[----:B------:R-:W-:-:S11]  /*75e0*/  DMUL R24, R36, R24 ;  /* 0x0000001824187228 */ /* 0x000fd60000000000 */
.L_x_35:
[----:B------:R-:W-:Y:S05]  /*75f0*/  BSYNC.RECONVERGENT B0 ;  /* 0x0000000000007941 */ /* 0x000fea0003800200 */
.L_x_23:
[----:B------:R-:W-:-:S13]  /*7600*/  FSETP.GEU.AND P0, PT, |R0|, 10, PT ;  /* 0x412000000000780b */ /* 0x000fda0003f0e200 */
[----:B------:R-:W-:Y:S05]  /*7610*/  @!P0 BRA `(.L_x_46) ;  /* 0xffffffc400308947 */ /* 0x000fea000383ffff */
[----:B------:R-:W-:Y:S05]  /*7620*/  EXIT ;  /* 0x000000000000794d */ /* 0x000fea0003800000 */
        .weak           $__internal_0_$__cuda_sm20_dsqrt_rn_f64_mediumpath_v1
        .type           $__internal_0_$__cuda_sm20_dsqrt_rn_f64_mediumpath_v1,@function
        .size           $__internal_0_$__cuda_sm20_dsqrt_rn_f64_mediumpath_v1,(.L_x_61 - $__internal_0_$__cuda_sm20_dsqrt_rn_f64_mediumpath_v1)
$__internal_0_$__cuda_sm20_dsqrt_rn_f64_mediumpath_v1:
[----:B------:R-:W-:Y:S01]  /*7630*/  ISETP.GE.U32.AND P0, PT, R20, -0x3400000, PT ;  /* 0xfcc000001400780c */ /* 0x000fe20003f06070 */
[----:B------:R-:W-:Y:S01]  /*7640*/  BSSY.RECONVERGENT B2, `(.L_x_47) ;  /* 0x0000027000027945 */ /* 0x000fe20003800200 */
[----:B------:R-:W-:Y:S01]  /*7650*/  LOP3.LUT R25, R25, R24, RZ, 0x3c, !PT ;  /* 0x0000001819197212 */ /* 0x000fe200078e3cff */
[----:B------:R-:W-:-:S03]  /*7660*/  IMAD.MOV.U32 R20, RZ, RZ, R28 ;  /* 0x000000ffff147224 */ /* 0x000fc600078e001c */
[----:B------:R-:W-:-:S04]  /*7670*/  LOP3.LUT R24, R25, R24, RZ, 0x3c, !PT ;  /* 0x0000001819187212 */ /* 0x000fc800078e3cff */
[----:B------:R-:W-:-:S03]  /*7680*/  LOP3.LUT R25, R25, R24, RZ, 0x3c, !PT ;  /* 0x0000001819197212 */ /* 0x000fc600078e3cff */
[----:B------:R-:W-:Y:S05]  /*7690*/  @!P0 BRA `(.L_x_48) ;  /* 0x0000000000208947 */ /* 0x000fea0003800000 */
[----:B------:R-:W-:-:S10]  /*76a0*/  DFMA.RM R24, R22, R24, R26 ;  /* 0x000000181618722b */ /* 0x000fd4000000401a */
[----:B------:R-:W-:-:S05]  /*76b0*/  IADD3 R22, P0, PT, R24, 0x1, RZ ;  /* 0x0000000118167810 */ /* 0x000fca0007f1e0ff */
[----:B------:R-:W-:-:S06]  /*76c0*/  IMAD.X R23, RZ, RZ, R25, P0 ;  /* 0x000000ffff177224 */ /* 0x000fcc00000e0619 */
[----:B------:R-:W-:-:S08]  /*76d0*/  DFMA.RP R20, -R24, R22, R20 ;  /* 0x000000161814722b */ /* 0x000fd00000008114 */
[----:B------:R-:W-:-:S06]  /*76e0*/  DSETP.GT.AND P0, PT, R20, RZ, PT ;  /* 0x000000ff1400722a */ /* 0x000fcc0003f04000 */
[----:B------:R-:W-:Y:S02]  /*76f0*/  FSEL R22, R22, R24, P0 ;  /* 0x0000001816167208 */ /* 0x000fe40000000000 */
[----:B------:R-:W-:Y:S01]  /*7700*/  FSEL R23, R23, R25, P0 ;  /* 0x0000001917177208 */ /* 0x000fe20000000000 */
[----:B------:R-:W-:Y:S06]  /*7710*/  BRA `(.L_x_49) ;  /* 0x0000000000647947 */ /* 0x000fec0003800000 */
.L_x_48:
[----:B------:R-:W-:-:S14]  /*7720*/  DSETP.NE.AND P0, PT, R20, RZ, PT ;  /* 0x000000ff1400722a */ /* 0x000fdc0003f05000 */
[----:B------:R-:W-:Y:S05]  /*7730*/  @!P0 BRA `(.L_x_50) ;  /* 0x0000000000588947 */ /* 0x000fea0003800000 */
[----:B------:R-:W-:-:S13]  /*7740*/  ISETP.GE.AND P0, PT, R21, RZ, PT ;  /* 0x000000ff1500720c */ /* 0x000fda0003f06270 */
[----:B------:R-:W-:Y:S02]  /*7750*/  @!P0 IMAD.MOV.U32 R22, RZ, RZ, 0x0 ;  /* 0x00000000ff168424 */ /* 0x000fe400078e00ff */
[----:B------:R-:W-:Y:S01]  /*7760*/  @!P0 IMAD.MOV.U32 R23, RZ, RZ, -0x80000 ;  /* 0xfff80000ff178424 */ /* 0x000fe200078e00ff */
[----:B------:R-:W-:Y:S06]  /*7770*/  @!P0 BRA `(.L_x_49) ;  /* 0x00000000004c8947 */ /* 0x000fec0003800000 */
[----:B------:R-:W-:-:S13]  /*7780*/  ISETP.GT.AND P0, PT, R21, 0x7fefffff, PT ;  /* 0x7fefffff1500780c */ /* 0x000fda0003f04270 */
[----:B------:R-:W-:Y:S05]  /*7790*/  @P0 BRA `(.L_x_50) ;  /* 0x0000000000400947 */ /* 0x000fea0003800000 */
[----:B------:R-:W-:Y:S01]  /*77a0*/  DMUL R26, R20, 8.11296384146066816958e+31 ;  /* 0x46900000141a7828 */ /* 0x000fe20000000000 */
[----:B------:R-:W-:Y:S02]  /*77b0*/  IMAD.MOV.U32 R24, RZ, RZ, 0x0 ;  /* 0x00000000ff187424 */ /* 0x000fe400078e00ff */
[----:B------:R-:W-:Y:S02]  /*77c0*/  IMAD.MOV.U32 R20, RZ, RZ, RZ ;  /* 0x000000ffff147224 */ /* 0x000fe400078e00ff */
[----:B------:R-:W-:Y:S01]  /*77d0*/  IMAD.MOV.U32 R25, RZ, RZ, 0x3fd80000 ;  /* 0x3fd80000ff197424 */ /* 0x000fe200078e00ff */
[----:B------:R-:W0:Y:S03]  /*77e0*/  MUFU.RSQ64H R21, R27 ;  /* 0x0000001b00157308 */ /* 0x000e260000001c00 */
[----:B0-----:R-:W-:-:S08]  /*77f0*/  DMUL R22, R20, R20 ;  /* 0x0000001414167228 */ /* 0x001fd00000000000 */
[----:B------:R-:W-:-:S08]  /*7800*/  DFMA R22, R26, -R22, 1 ;  /* 0x3ff000001a16742b */ /* 0x000fd00000000816 */
[----:B------:R-:W-:Y:S02]  /*7810*/  DFMA R24, R22, R24, 0.5 ;  /* 0x3fe000001618742b */ /* 0x000fe40000000018 */
[----:B------:R-:W-:-:S08]  /*7820*/  DMUL R22, R20, R22 ;  /* 0x0000001614167228 */ /* 0x000fd00000000000 */
[----:B------:R-:W-:-:S08]  /*7830*/  DFMA R22, R24, R22, R20 ;  /* 0x000000161816722b */ /* 0x000fd00000000014 */
[----:B------:R-:W-:Y:S02]  /*7840*/  DMUL R20, R26, R22 ;  /* 0x000000161a147228 */ /* 0x000fe40000000000 */
[----:B------:R-:W-:-:S06]  /*7850*/  VIADD R23, R23, 0xfff00000 ;  /* 0xfff0000017177836 */ /* 0x000fcc0000000000 */
[----:B------:R-:W-:-:S08]  /*7860*/  DFMA R26, R20, -R20, R26 ;  /* 0x80000014141a722b */ /* 0x000fd0000000001a */
[----:B------:R-:W-:-:S10]  /*7870*/  DFMA R22, R22, R26, R20 ;  /* 0x0000001a1616722b */ /* 0x000fd40000000014 */
[----:B------:R-:W-:Y:S01]  /*7880*/  VIADD R23, R23, 0xfcb00000 ;  /* 0xfcb0000017177836 */ /* 0x000fe20000000000 */
[----:B------:R-:W-:Y:S06]  /*7890*/  BRA `(.L_x_49) ;  /* 0x0000000000047947 */ /* 0x000fec0003800000 */
.L_x_50:
[----:B------:R-:W-:-:S11]  /*78a0*/  DADD R22, R20, R20 ;  /* 0x0000000014167229 */ /* 0x000fd60000000014 */
.L_x_49:
[----:B------:R-:W-:Y:S05]  /*78b0*/  BSYNC.RECONVERGENT B2 ;  /* 0x0000000000027941 */ /* 0x000fea0003800200 */
.L_x_47:
[----:B------:R-:W-:Y:S02]  /*78c0*/  IMAD.MOV.U32 R20, RZ, RZ, R22 ;  /* 0x000000ffff147224 */ /* 0x000fe400078e0016 */
[----:B------:R-:W-:Y:S02]  /*78d0*/  IMAD.MOV.U32 R21, RZ, RZ, R23 ;  /* 0x000000ffff157224 */ /* 0x000fe400078e0017 */
[----:B------:R-:W-:Y:S02]  /*78e0*/  IMAD.MOV.U32 R22, RZ, RZ, R4 ;  /* 0x000000ffff167224 */ /* 0x000fe400078e0004 */
[----:B------:R-:W-:-:S04]  /*78f0*/  IMAD.MOV.U32 R23, RZ, RZ, 0x0 ;  /* 0x00000000ff177424 */ /* 0x000fc800078e00ff */
[----:B------:R-:W-:Y:S05]  /*7900*/  RET.REL.NODEC R22 `(_Z11scatterStepPfS_iP17curandStateXORWOW) ;  /* 0xffffff8416bc7950 */ /* 0x000fea0003c3ffff */
.L_x_51:
[----:B------:R-:W-:-:S00]  /*7910*/  BRA `(.L_x_51) ;  /* 0xfffffffc00fc7947 */ /* 0x000fc0000383ffff */
[----:B------:R-:W-:-:S00]  /*7920*/  NOP ;  /* 0x0000000000007918 */ /* 0x000fc00000000000 */
        /* <DEDUP_REMOVED lines=13> */
.L_x_61:


//--------------------- .text._Z7initRNGP17curandStateXORWOWj --------------------------
	.section	.text._Z7initRNGP17curandStateXORWOWj,"ax",@progbits
	.align	128
        .global         _Z7initRNGP17curandStateXORWOWj
        .type           _Z7initRNGP17curandStateXORWOWj,@function
        .size           _Z7initRNGP17curandStateXORWOWj,(.L_x_63 - _Z7initRNGP17curandStateXORWOWj)
        .other          _Z7initRNGP17curandStateXORWOWj,@"STO_CUDA_ENTRY STV_DEFAULT"
_Z7initRNGP17curandStateXORWOWj:
.text._Z7initRNGP17curandStateXORWOWj:
[----:B------:R-:W-:Y:S01]  /*0000*/  LDC R1, c[0x0][0x37c] ;  /* 0x0000df00ff017b82 */ /* 0x000fe20000000800 */
[----:B------:R-:W0:Y:S07]  /*0010*/  S2R R3, SR_TID.X ;  /* 0x0000000000037919 */ /* 0x000e2e0000002100 */
[----:B------:R-:W1:Y:S01]  /*0020*/  LDC R2, c[0x0][0x388] ;  /* 0x0000e200ff027b82 */ /* 0x000e620000000800 */
[----:B------:R-:W2:Y:S01]  /*0030*/  LDCU.64 UR4, c[0x0][0x358] ;  /* 0x00006b00ff0477ac */ /* 0x000ea20008000a00 */
[----:B------:R-:W-:Y:S01]  /*0040*/  IMAD.MOV.U32 R9, RZ, RZ, -0x75bd8fc ;  /* 0xf8a42704ff097424 */ /* 0x000fe200078e00ff */
[----:B------:R-:W-:Y:S01]  /*0050*/  BSSY.RECONVERGENT B0, `(.L_x_52) ;  /* 0x00000e1000007945 */ /* 0x000fe20003800200 */
[----:B------:R-:W-:-:S04]  /*0060*/  IMAD.MOV.U32 R10, RZ, RZ, -0x23270784 ;  /* 0xdcd8f87cff0a7424 */ /* 0x000fc800078e00ff */
[----:B------:R-:W0:Y:S08]  /*0070*/  S2UR UR6, SR_CTAID.X ;  /* 0x00000000000679c3 */ /* 0x000e300000002500 */
[----:B------:R-:W0:Y:S08]  /*0080*/  LDC R0, c[0x0][0x360] ;  /* 0x0000d800ff007b82 */ /* 0x000e300000000800 */
[----:B------:R-:W3:Y:S01]  /*0090*/  LDC.64 R6, c[0x0][0x380] ;  /* 0x0000e000ff067b82 */ /* 0x000ee20000000a00 */
[----:B-1----:R-:W-:-:S05]  /*00a0*/  LOP3.LUT R2, R2, 0xaad26b49, RZ, 0x3c, !PT ;  /* 0xaad26b4902027812 */ /* 0x002fca00078e3cff */
[----:B------:R-:W-:-:S04]  /*00b0*/  IMAD R2, R2, 0x4182bed5, RZ ;  /* 0x4182bed502027824 */ /* 0x000fc800078e02ff */
[C---:B------:R-:W-:Y:S01]  /*00c0*/  VIADD R4, R2.reuse, 0xd9f6dc18 ;  /* 0xd9f6dc1802047836 */ /* 0x040fe20000000000 */
[C---:B------:R-:W-:Y:S01]  /*00d0*/  LOP3.LUT R8, R2.reuse, 0x159a55e5, RZ, 0x3c, !PT ;  /* 0x159a55e502087812 */ /* 0x040fe200078e3cff */
[C---:B------:R-:W-:Y:S02]  /*00e0*/  VIADD R5, R2.reuse, 0x75bcd15 ;  /* 0x075bcd1502057836 */ /* 0x040fe40000000000 */
[----:B------:R-:W-:Y:S02]  /*00f0*/  VIADD R11, R2, 0x583f19 ;  /* 0x00583f19020b7836 */ /* 0x000fe40000000000 */
[----:B0-----:R-:W-:-:S05]  /*0100*/  IMAD R0, R0, UR6, R3 ;  /* 0x0000000600007c24 */ /* 0x001fca000f8e0203 */
[C---:B------:R-:W-:Y:S01]  /*0110*/  ISETP.NE.AND P0, PT, R0.reuse, RZ, PT ;  /* 0x000000ff0000720c */ /* 0x040fe20003f05270 */
[----:B---3--:R-:W-:-:S05]  /*0120*/  IMAD.WIDE.U32 R6, R0, 0x30, R6 ;  /* 0x0000003000067825 */ /* 0x008fca00078e0006 */
[----:B--2---:R0:W-:Y:S04]  /*0130*/  STG.E.64 desc[UR4][R6.64], R4 ;  /* 0x0000000406007986 */ /* 0x0041e8000c101b04 */
[----:B------:R0:W-:Y:S04]  /*0140*/  STG.E.64 desc[UR4][R6.64+0x8], R8 ;  /* 0x0000080806007986 */ /* 0x0001e8000c101b04 */
[----:B------:R0:W-:Y:S01]  /*0150*/  STG.E.64 desc[UR4][R6.64+0x10], R10 ;  /* 0x0000100a06007986 */ /* 0x0001e2000c101b04 */
[----:B------:R-:W-:Y:S05]  /*0160*/  @!P0 BRA `(.L_x_53) ;  /* 0x0000000c003c8947 */ /* 0x000fea0003800000 */
[----:B------:R-:W-:-:S07]  /*0170*/  CS2R R12, SRZ ;  /* 0x00000000000c7805 */ /* 0x000fce000001ff00 */
.L_x_59:
[----:B-1----:R-:W-:Y:S01]  /*0180*/  LOP3.LUT R2, R0, 0x3, RZ, 0xc0, !PT ;  /* 0x0000000300027812 */ /* 0x002fe200078ec0ff */
[----:B------:R-:W-:Y:S03]  /*0190*/  BSSY.RECONVERGENT B1, `(.L_x_54) ;  /* 0x00000c6000017945 */ /* 0x000fe60003800200 */
[----:B------:R-:W-:-:S04]  /*01a0*/  ISETP.NE.U32.AND P0, PT, R2, RZ, PT ;  /* 0x000000ff0200720c */ /* 0x000fc80003f05070 */
[----:B------:R-:W-:-:S13]  /*01b0*/  ISETP.NE.AND.EX P0, PT, RZ, RZ, PT, P0 ;  /* 0x000000ffff00720c */ /* 0x000fda0003f05300 */
[----:B------:R-:W-:Y:S05]  /*01c0*/  @!P0 BRA `(.L_x_55) ;  /* 0x0000000c00088947 */ /* 0x000fea0003800000 */
[----:B0-----:R-:W0:Y:S01]  /*01d0*/  LDC.64 R8, c[0x4][RZ] ;  /* 0x01000000ff087b82 */ /* 0x001e220000000a00 */
[----:B------:R-:W-:Y:S02]  /*01e0*/  IMAD.MOV.U32 R14, RZ, RZ, RZ ;  /* 0x000000ffff0e7224 */ /* 0x000fe400078e00ff */
[----:B0-----:R-:W-:-:S07]  /*01f0*/  IMAD.WIDE.U32 R8, R12, 0xc80, R8 ;  /* 0x00000c800c087825 */ /* 0x001fce00078e0008 */
.L_x_58:
[----:B-1----:R-:W-:Y:S01]  /*0200*/  IMAD.MOV.U32 R15, RZ, RZ, RZ ;  /* 0x000000ffff0f7224 */ /* 0x002fe200078e00ff */
[----:B------:R-:W-:Y:S01]  /*0210*/  CS2R R2, SRZ ;  /* 0x0000000000027805 */ /* 0x000fe2000001ff00 */
[----:B------:R-:W-:Y:S01]  /*0220*/  IMAD.MOV.U32 R17, RZ, RZ, RZ ;  /* 0x000000ffff117224 */ /* 0x000fe200078e00ff */
[----:B------:R-:W-:-:S07]  /*0230*/  CS2R R4, SRZ ;  /* 0x0000000000047805 */ /* 0x000fce000001ff00 */
.L_x_57:
[----:B------:R-:W-:-:S05]  /*0240*/  IMAD.WIDE.U32 R10, R17, 0x4, R6 ;  /* 0x00000004110a7825 */ /* 0x000fca00078e0006 */
[----:B------:R0:W5:Y:S01]  /*0250*/  LDG.E R16, desc[UR4][R10.64+0x4] ;  /* 0x000004040a107981 */ /* 0x000162000c1e1900 */
[----:B------:R-:W-:-:S07]  /*0260*/  IMAD.MOV.U32 R19, RZ, RZ, RZ ;  /* 0x000000ffff137224 */ /* 0x000fce00078e00ff */
.L_x_56:
[----:B-----5:R-:W-:Y:S01]  /*0270*/  SHF.R.U32.HI R24, RZ, R19, R16 ;  /* 0x00000013ff187219 */ /* 0x020fe20000011610 */
[----:B0-----:R-:W-:-:S03]  /*0280*/  IMAD.SHL.U32 R10, R17, 0x20, RZ ;  /* 0x00000020110a7824 */ /* 0x001fc600078e00ff */
[----:B------:R-:W-:Y:S01]  /*0290*/  LOP3.LUT R11, R24, 0x1, RZ, 0xc0, !PT ;  /* 0x00000001180b7812 */ /* 0x000fe200078ec0ff */
[----:B------:R-:W-:-:S03]  /*02a0*/  IMAD.IADD R10, R10, 0x1, R19 ;  /* 0x000000010a0a7824 */ /* 0x000fc600078e0213 */
[----:B------:R-:W-:Y:S01]  /*02b0*/  ISETP.NE.U32.AND P0, PT, R11, 0x1, PT ;  /* 0x000000010b00780c */ /* 0x000fe20003f05070 */
[----:B------:R-:W-:-:S03]  /*02c0*/  IMAD R11, R10, 0x5, RZ ;  /* 0x000000050a0b7824 */ /* 0x000fc600078e02ff */
[----:B------:R-:W-:Y:S01]  /*02d0*/  R2P PR, R24, 0x7e ;  /* 0x0000007e18007804 */ /* 0x000fe20000000000 */
[----:B------:R-:W-:-:S08]  /*02e0*/  IMAD.WIDE.U32 R10, R11, 0x4, R8 ;  /* 0x000000040b0a7825 */ /* 0x000fd000078e0008 */
[----:B------:R-:W2:Y:S04]  /*02f0*/  @!P0 LDG.E R18, desc[UR4][R10.64] ;  /* 0x000000040a128981 */ /* 0x000ea8000c1e1900 */
[----:B------:R-:W3:Y:S04]  /*0300*/  @!P0 LDG.E R20, desc[UR4][R10.64+0x10] ;  /* 0x000010040a148981 */ /* 0x000ee8000c1e1900 */
[----:B------:R-:W4:Y:S04]  /*0310*/  @P1 LDG.E R22, desc[UR4][R10.64+0x14] ;  /* 0x000014040a161981 */ /* 0x000f28000c1e1900 */
[----:B------:R-:W4:Y:S04]  /*0320*/  @P2 LDG.E R26, desc[UR4][R10.64+0x28] ;  /* 0x000028040a1a2981 */ /* 0x000f28000c1e1900 */
[----:B------:R-:W4:Y:S04]  /*0330*/  @!P0 LDG.E R21, desc[UR4][R10.64+0x4] ;  /* 0x000004040a158981 */ /* 0x000f28000c1e1900 */
[----:B------:R-:W4:Y:S04]  /*0340*/  @!P0 LDG.E R23, desc[UR4][R10.64+0xc] ;  /* 0x00000c040a178981 */ /* 0x000f28000c1e1900 */
[----:B------:R-:W4:Y:S04]  /*0350*/  @P1 LDG.E R25, desc[UR4][R10.64+0x18] ;  /* 0x000018040a191981 */ /* 0x000f28000c1e1900 */
[----:B------:R-:W4:Y:S04]  /*0360*/  @P3 LDG.E R28, desc[UR4][R10.64+0x3c] ;  /* 0x00003c040a1c3981 */ /* 0x000f28000c1e1900 */
[----:B------:R-:W4:Y:S01]  /*0370*/  @P6 LDG.E R27, desc[UR4][R10.64+0x7c] ;  /* 0x00007c040a1b6981 */ /* 0x000f22000c1e1900 */
[----:B--2---:R-:W-:-:S03]  /*0380*/  @!P0 LOP3.LUT R15, R15, R18, RZ, 0x3c, !PT ;  /* 0x000000120f0f8212 */ /* 0x004fc600078e3cff */
[----:B------:R-:W2:Y:S01]  /*0390*/  @!P0 LDG.E R18, desc[UR4][R10.64+0x8] ;  /* 0x000008040a128981 */ /* 0x000ea2000c1e1900 */
[----:B---3--:R-:W-:-:S03]  /*03a0*/  @!P0 LOP3.LUT R3, R3, R20, RZ, 0x3c, !PT ;  /* 0x0000001403038212 */ /* 0x008fc600078e3cff */
[----:B------:R-:W3:Y:S01]  /*03b0*/  @P1 LDG.E R20, desc[UR4][R10.64+0x24] ;  /* 0x000024040a141981 */ /* 0x000ee2000c1e1900 */
[----:B----4-:R-:W-:-:S03]  /*03c0*/  @P1 LOP3.LUT R15, R15, R22, RZ, 0x3c, !PT ;  /* 0x000000160f0f1212 */ /* 0x010fc600078e3cff */
[----:B------:R-:W4:Y:S01]  /*03d0*/  @P2 LDG.E R22, desc[UR4][R10.64+0x38] ;  /* 0x000038040a162981 */ /* 0x000f22000c1e1900 */
[----:B------:R-:W-:-:S03]  /*03e0*/  @P2 LOP3.LUT R15, R15, R26, RZ, 0x3c, !PT ;  /* 0x0000001a0f0f2212 */ /* 0x000fc600078e3cff */
[----:B------:R-:W4:Y:S01]  /*03f0*/  @P4 LDG.E R26, desc[UR4][R10.64+0x50] ;  /* 0x000050040a1a4981 */ /* 0x000f22000c1e1900 */
[----:B------:R-:W-:-:S03]  /*0400*/  @!P0 LOP3.LUT R4, R4, R21, RZ, 0x3c, !PT ;  /* 0x0000001504048212 */ /* 0x000fc600078e3cff */
[----:B------:R-:W4:Y:S01]  /*0410*/  @P1 LDG.E R21, desc[UR4][R10.64+0x20] ;  /* 0x000020040a151981 */ /* 0x000f22000c1e1900 */
[----:B------:R-:W-:-:S03]  /*0420*/  @!P0 LOP3.LUT R2, R2, R23, RZ, 0x3c, !PT ;  /* 0x0000001702028212 */ /* 0x000fc600078e3cff */
[----:B------:R-:W4:Y:S01]  /*0430*/  @P2 LDG.E R23, desc[UR4][R10.64+0x2c] ;  /* 0x00002c040a172981 */ /* 0x000f22000c1e1900 */
[----:B------:R-:W-:-:S03]  /*0440*/  @P1 LOP3.LUT R4, R4, R25, RZ, 0x3c, !PT ;  /* 0x0000001904041212 */ /* 0x000fc600078e3cff */
[----:B------:R-:W4:Y:S01]  /*0450*/  @P2 LDG.E R25, desc[UR4][R10.64+0x34] ;  /* 0x000034040a192981 */ /* 0x000f22000c1e1900 */
[----:B--2---:R-:W-:-:S03]  /*0460*/  @!P0 LOP3.LUT R5, R5, R18, RZ, 0x3c, !PT ;  /* 0x0000001205058212 */ /* 0x004fc600078e3cff */
[----:B------:R-:W2:Y:S01]  /*0470*/  @P1 LDG.E R18, desc[UR4][R10.64+0x1c] ;  /* 0x00001c040a121981 */ /* 0x000ea2000c1e1900 */
[----:B---3--:R-:W-:-:S03]  /*0480*/  @P1 LOP3.LUT R3, R3, R20, RZ, 0x3c, !PT ;  /* 0x0000001403031212 */ /* 0x008fc600078e3cff */
[----:B------:R-:W3:Y:S01]  /*0490*/  @P2 LDG.E R20, desc[UR4][R10.64+0x30] ;  /* 0x000030040a142981 */ /* 0x000ee2000c1e1900 */
[----:B----4-:R-:W-:-:S03]  /*04a0*/  @P2 LOP3.LUT R3, R3, R22, RZ, 0x3c, !PT ;  /* 0x0000001603032212 */ /* 0x010fc600078e3cff */
[----:B------:R-:W4:Y:S01]  /*04b0*/  @P3 LDG.E R22, desc[UR4][R10.64+0x4c] ;  /* 0x00004c040a163981 */ /* 0x000f22000c1e1900 */
[----:B------:R-:W-:-:S04]  /*04c0*/  @P3 LOP3.LUT R15, R15, R28, RZ, 0x3c, !PT ;  /* 0x0000001c0f0f3212 */ /* 0x000fc800078e3cff */
[----:B------:R-:W-:Y:S02]  /*04d0*/  @P4 LOP3.LUT R15, R15, R26, RZ, 0x3c, !PT ;  /* 0x0000001a0f0f4212 */ /* 0x000fe400078e3cff */
[----:B------:R-:W-:Y:S01]  /*04e0*/  @P1 LOP3.LUT R2, R2, R21, RZ, 0x3c, !PT ;  /* 0x0000001502021212 */ /* 0x000fe200078e3cff */
[----:B------:R-:W4:Y:S04]  /*04f0*/  @P5 LDG.E R26, desc[UR4][R10.64+0x64] ;  /* 0x000064040a1a5981 */ /* 0x000f28000c1e1900 */
[----:B------:R-:W4:Y:S01]  /*0500*/  @P3 LDG.E R21, desc[UR4][R10.64+0x40] ;  /* 0x000040040a153981 */ /* 0x000f22000c1e1900 */
[----:B------:R-:W-:Y:S02]  /*0510*/  @P2 LOP3.LUT R4, R4, R23, RZ, 0x3c, !PT ;  /* 0x0000001704042212 */ /* 0x000fe400078e3cff */
[----:B------:R-:W-:Y:S01]  /*0520*/  @P2 LOP3.LUT R2, R2, R25, RZ, 0x3c, !PT ;  /* 0x0000001902022212 */ /* 0x000fe200078e3cff */
[----:B------:R-:W4:Y:S04]  /*0530*/  @P3 LDG.E R23, desc[UR4][R10.64+0x48] ;  /* 0x000048040a173981 */ /* 0x000f28000c1e1900 */
[----:B------:R-:W4:Y:S01]  /*0540*/  @P4 LDG.E R25, desc[UR4][R10.64+0x54] ;  /* 0x000054040a194981 */ /* 0x000f22000c1e1900 */
[----:B--2---:R-:W-:-:S03]  /*0550*/  @P1 LOP3.LUT R5, R5, R18, RZ, 0x3c, !PT ;  /* 0x0000001205051212 */ /* 0x004fc600078e3cff */
[----:B------:R-:W2:Y:S01]  /*0560*/  @P3 LDG.E R18, desc[UR4][R10.64+0x44] ;  /* 0x000044040a123981 */ /* 0x000ea2000c1e1900 */
[----:B---3--:R-:W-:-:S03]  /*0570*/  @P2 LOP3.LUT R5, R5, R20, RZ, 0x3c, !PT ;  /* 0x0000001405052212 */ /* 0x008fc600078e3cff */
[----:B------:R-:W3:Y:S01]  /*0580*/  @P4 LDG.E R20, desc[UR4][R10.64+0x58] ;  /* 0x000058040a144981 */ /* 0x000ee2000c1e1900 */
[----:B----4-:R-:W-:-:S03]  /*0590*/  @P3 LOP3.LUT R3, R3, R22, RZ, 0x3c, !PT ;  /* 0x0000001603033212 */ /* 0x010fc600078e3cff */
[----:B------:R-:W4:Y:S01]  /*05a0*/  @P4 LDG.E R22, desc[UR4][R10.64+0x60] ;  /* 0x000060040a164981 */ /* 0x000f22000c1e1900 */
[----:B------:R-:W-:Y:S02]  /*05b0*/  LOP3.LUT P0, RZ, R24, 0x80, RZ, 0xc0, !PT ;  /* 0x0000008018ff7812 */ /* 0x000fe4000780c0ff */
[----:B------:R-:W-:Y:S02]  /*05c0*/  @P5 LOP3.LUT R15, R15, R26, RZ, 0x3c, !PT ;  /* 0x0000001a0f0f5212 */ /* 0x000fe400078e3cff */
[----:B------:R-:W4:Y:S01]  /*05d0*/  @P6 LDG.E R26, desc[UR4][R10.64+0x78] ;  /* 0x000078040a1a6981 */ /* 0x000f22000c1e1900 */
[----:B------:R-:W-:-:S03]  /*05e0*/  @P3 LOP3.LUT R4, R4, R21, RZ, 0x3c, !PT ;  /* 0x0000001504043212 */ /* 0x000fc600078e3cff */
[----:B------:R-:W4:Y:S01]  /*05f0*/  @P4 LDG.E R21, desc[UR4][R10.64+0x5c] ;  /* 0x00005c040a154981 */ /* 0x000f22000c1e1900 */
[----:B------:R-:W-:-:S03]  /*0600*/  @P3 LOP3.LUT R2, R2, R23, RZ, 0x3c, !PT ;  /* 0x0000001702023212 */ /* 0x000fc600078e3cff */
[----:B------:R-:W4:Y:S01]  /*0610*/  @P5 LDG.E R23, desc[UR4][R10.64+0x68] ;  /* 0x000068040a175981 */ /* 0x000f22000c1e1900 */
[----:B------:R-:W-:-:S03]  /*0620*/  @P4 LOP3.LUT R4, R4, R25, RZ, 0x3c, !PT ;  /* 0x0000001904044212 */ /* 0x000fc600078e3cff */
[----:B------:R-:W4:Y:S01]  /*0630*/  @P5 LDG.E R25, desc[UR4][R10.64+0x70] ;  /* 0x000070040a195981 */ /* 0x000f22000c1e1900 */
[----:B--2---:R-:W-:-:S03]  /*0640*/  @P3 LOP3.LUT R5, R5, R18, RZ, 0x3c, !PT ;  /* 0x0000001205053212 */ /* 0x004fc600078e3cff */
[----:B------:R-:W2:Y:S01]  /*0650*/  @P5 LDG.E R18, desc[UR4][R10.64+0x6c] ;  /* 0x00006c040a125981 */ /* 0x000ea2000c1e1900 */
[----:B---3--:R-:W-:-:S03]  /*0660*/  @P4 LOP3.LUT R5, R5, R20, RZ, 0x3c, !PT ;  /* 0x0000001405054212 */ /* 0x008fc600078e3cff */
[----:B------:R-:W3:Y:S01]  /*0670*/  @P5 LDG.E R20, desc[UR4][R10.64+0x74] ;  /* 0x000074040a145981 */ /* 0x000ee2000c1e1900 */
[----:B----4-:R-:W-:-:S03]  /*0680*/  @P4 LOP3.LUT R3, R3, R22, RZ, 0x3c, !PT ;  /* 0x0000001603034212 */ /* 0x010fc600078e3cff */
[----:B------:R-:W4:Y:S01]  /*0690*/  @P0 LDG.E R22, desc[UR4][R10.64+0x8c] ;  /* 0x00008c040a160981 */ /* 0x000f22000c1e1900 */
[----:B------:R-:W-:-:S03]  /*06a0*/  @P6 LOP3.LUT R15, R15, R26, RZ, 0x3c, !PT ;  /* 0x0000001a0f0f6212 */ /* 0x000fc600078e3cff */
        /* <DEDUP_REMOVED lines=13> */
[----:B------:R-:W-:Y:S02]  /*0780*/  @P6 LOP3.LUT R4, R4, R27, RZ, 0x3c, !PT ;  /* 0x0000001b04046212 */ /* 0x000fe400078e3cff */
[----:B------:R-:W-:Y:S02]  /*0790*/  @P6 LOP3.LUT R2, R2, R21, RZ, 0x3c, !PT ;  /* 0x0000001502026212 */ /* 0x000fe400078e3cff */
[----:B------:R-:W-:Y:S02]  /*07a0*/  @P0 LOP3.LUT R4, R4, R23, RZ, 0x3c, !PT ;  /* 0x0000001704040212 */ /* 0x000fe400078e3cff */
[----:B------:R-:W-:Y:S02]  /*07b0*/  @P0 LOP3.LUT R2, R2, R25, RZ, 0x3c, !PT ;  /* 0x0000001902020212 */ /* 0x000fe400078e3cff */
[----:B--2---:R-:W-:Y:S02]  /*07c0*/  @P6 LOP3.LUT R5, R5, R18, RZ, 0x3c, !PT ;  /* 0x0000001205056212 */ /* 0x004fe400078e3cff */
[----:B---3--:R-:W-:-:S02]  /*07d0*/  @P6 LOP3.LUT R3, R3, R20, RZ, 0x3c, !PT ;  /* 0x0000001403036212 */ /* 0x008fc400078e3cff */
[----:B----4-:R-:W-:Y:S02]  /*07e0*/  @P0 LOP3.LUT R5, R5, R22, RZ, 0x3c, !PT ;  /* 0x0000001605050212 */ /* 0x010fe400078e3cff */
[----:B------:R-:W-:Y:S02]  /*07f0*/  @P0 LOP3.LUT R3, R3, R26, RZ, 0x3c, !PT ;  /* 0x0000001a03030212 */ /* 0x000fe400078e3cff */
[----:B------:R-:W-:-:S13]  /*0800*/  R2P PR, R24.B1, 0x7f ;  /* 0x0000007f18007804 */ /* 0x000fda0000001000 */
[----:B------:R-:W2:Y:S04]  /*0810*/  @P0 LDG.E R18, desc[UR4][R10.64+0xa0] ;  /* 0x0000a0040a120981 */ /* 0x000ea8000c1e1900 */
[----:B------:R-:W3:Y:S04]  /*0820*/  @P1 LDG.E R22, desc[UR4][R10.64+0xb4] ;  /* 0x0000b4040a161981 */ /* 0x000ee8000c1e1900 */
[----:B------:R-:W4:Y:S04]  /*0830*/  @P2 LDG.E R26, desc[UR4][R10.64+0xc8] ;  /* 0x0000c8040a1a2981 */ /* 0x000f28000c1e1900 */
[----:B------:R-:W4:Y:S04]  /*0840*/  @P3 LDG.E R28, desc[UR4][R10.64+0xdc] ;  /* 0x0000dc040a1c3981 */ /* 0x000f28000c1e1900 */
[----:B------:R-:W4:Y:S04]  /*0850*/  @P0 LDG.E R23, desc[UR4][R10.64+0xa4] ;  /* 0x0000a4040a170981 */ /* 0x000f28000c1e1900 */
[----:B------:R-:W4:Y:S04]  /*0860*/  @P0 LDG.E R20, desc[UR4][R10.64+0xa8] ;  /* 0x0000a8040a140981 */ /* 0x000f28000c1e1900 */
[----:B------:R-:W4:Y:S04]  /*0870*/  @P4 LDG.E R25, desc[UR4][R10.64+0xf0] ;  /* 0x0000f0040a194981 */ /* 0x000f28000c1e1900 */
        /* <DEDUP_REMOVED lines=21> */
[----:B------:R-:W-:Y:S02]  /*09d0*/  LOP3.LUT P0, RZ, R24, 0x8000, RZ, 0xc0, !PT ;  /* 0x0000800018ff7812 */ /* 0x000fe4000780c0ff */
[----:B----4-:R-:W-:Y:S01]  /*09e0*/  @P5 LOP3.LUT R15, R15, R26, RZ, 0x3c, !PT ;  /* 0x0000001a0f0f5212 */ /* 0x010fe200078e3cff */
[----:B------:R-:W4:Y:S04]  /*09f0*/  @P3 LDG.E R24, desc[UR4][R10.64+0xe4] ;  /* 0x0000e4040a183981 */ /* 0x000f28000c1e1900 */
[----:B------:R-:W2:Y:S01]  /*0a00*/  @P6 LDG.E R26, desc[UR4][R10.64+0x118] ;  /* 0x000118040a1a6981 */ /* 0x000ea2000c1e1900 */
        /* <DEDUP_REMOVED lines=8> */
[----:B---3--:R-:W-:-:S03]  /*0a90*/  @P2 LOP3.LUT R3, R3, R22, RZ, 0x3c, !PT ;  /* 0x0000001603032212 */ /* 0x008fc600078e3cff */
[----:B------:R-:W3:Y:S01]  /*0aa0*/  @P4 LDG.E R22, desc[UR4][R10.64+0x100] ;  /* 0x000100040a164981 */ /* 0x000ee2000c1e1900 */
[----:B--2---:R-:W-:-:S03]  /*0ab0*/  @P6 LOP3.LUT R15, R15, R26, RZ, 0x3c, !PT ;  /* 0x0000001a0f0f6212 */ /* 0x004fc600078e3cff */
[----:B------:R-:W2:Y:S01]  /*0ac0*/  @P0 LDG.E R26, desc[UR4][R10.64+0x12c] ;  /* 0x00012c040a1a0981 */ /* 0x000ea2000c1e1900 */
[----:B----4-:R-:W-:-:S03]  /*0ad0*/  @P2 LOP3.LUT R2, R2, R23, RZ, 0x3c, !PT ;  /* 0x0000001702022212 */ /* 0x010fc600078e3cff */
[----:B------:R-:W4:Y:S01]  /*0ae0*/  @P4 LDG.E R23, desc[UR4][R10.64+0xfc] ;  /* 0x0000fc040a174981 */ /* 0x000f22000c1e1900 */
[----:B------:R-:W-:-:S03]  /*0af0*/  @P2 LOP3.LUT R5, R5, R20, RZ, 0x3c, !PT ;  /* 0x0000001405052212 */ /* 0x000fc600078e3cff */
[----:B------:R-:W4:Y:S01]  /*0b00*/  @P4 LDG.E R20, desc[UR4][R10.64+0xf8] ;  /* 0x0000f8040a144981 */ /* 0x000f22000c1e1900 */
[----:B------:R-:W-:Y:S02]  /*0b10*/  @P3 LOP3.LUT R2, R2, R27, RZ, 0x3c, !PT ;  /* 0x0000001b02023212 */ /* 0x000fe400078e3cff */
[----:B------:R-:W-:Y:S01]  /*0b20*/  @P3 LOP3.LUT R4, R4, R25, RZ, 0x3c, !PT ;  /* 0x0000001904043212 */ /* 0x000fe200078e3cff */
[----:B------:R-:W4:Y:S01]  /*0b30*/  @P5 LDG.E R27, desc[UR4][R10.64+0x110] ;  /* 0x000110040a1b5981 */ /* 0x000f22000c1e1900 */
[----:B------:R-:W-:-:S03]  /*0b40*/  @P3 LOP3.LUT R5, R5, R24, RZ, 0x3c, !PT ;  /* 0x0000001805053212 */ /* 0x000fc600078e3cff */
[----:B------:R-:W4:Y:S04]  /*0b50*/  @P5 LDG.E R25, desc[UR4][R10.64+0x108] ;  /* 0x000108040a195981 */ /* 0x000f28000c1e1900 */
        /* <DEDUP_REMOVED lines=19> */
[----:B------:R-:W-:-:S05]  /*0c90*/  VIADD R19, R19, 0x10 ;  /* 0x0000001013137836 */ /* 0x000fca0000000000 */
[----:B------:R-:W-:Y:S02]  /*0ca0*/  ISETP.NE.AND P1, PT, R19, 0x20, PT ;  /* 0x000000201300780c */ /* 0x000fe40003f25270 */
[----:B------:R-:W-:Y:S02]  /*0cb0*/  @P5 LOP3.LUT R3, R3, R18, RZ, 0x3c, !PT ;  /* 0x0000001203035212 */ /* 0x000fe400078e3cff */
[----:B------:R-:W-:Y:S02]  /*0cc0*/  @P6 LOP3.LUT R4, R4, R21, RZ, 0x3c, !PT ;  /* 0x0000001504046212 */ /* 0x000fe400078e3cff */
[----:B---3--:R-:W-:-:S04]  /*0cd0*/  @P6 LOP3.LUT R3, R3, R22, RZ, 0x3c, !PT ;  /* 0x0000001603036212 */ /* 0x008fc800078e3cff */
[----:B--2---:R-:W-:Y:S02]  /*0ce0*/  @P0 LOP3.LUT R3, R3, R26, RZ, 0x3c, !PT ;  /* 0x0000001a03030212 */ /* 0x004fe400078e3cff */
[----:B----4-:R-:W-:Y:S02]  /*0cf0*/  @P6 LOP3.LUT R2, R2, R23, RZ, 0x3c, !PT ;  /* 0x0000001702026212 */ /* 0x010fe400078e3cff */
[----:B------:R-:W-:Y:S02]  /*0d00*/  @P6 LOP3.LUT R5, R5, R20, RZ, 0x3c, !PT ;  /* 0x0000001405056212 */ /* 0x000fe400078e3cff */
[----:B------:R-:W-:Y:S02]  /*0d10*/  @P0 LOP3.LUT R2, R2, R27, RZ, 0x3c, !PT ;  /* 0x0000001b02020212 */ /* 0x000fe400078e3cff */
[----:B------:R-:W-:Y:S02]  /*0d20*/  @P0 LOP3.LUT R4, R4, R25, RZ, 0x3c, !PT ;  /* 0x0000001904040212 */ /* 0x000fe400078e3cff */
[----:B------:R-:W-:Y:S01]  /*0d30*/  @P0 LOP3.LUT R5, R5, R24, RZ, 0x3c, !PT ;  /* 0x0000001805050212 */ /* 0x000fe200078e3cff */
[----:B------:R-:W-:Y:S06]  /*0d40*/  @P1 BRA `(.L_x_56) ;  /* 0xfffffff400481947 */ /* 0x000fec000383ffff */
[----:B------:R-:W-:-:S05]  /*0d50*/  VIADD R17, R17, 0x1 ;  /* 0x0000000111117836 */ /* 0x000fca0000000000 */
[----:B------:R-:W-:-:S13]  /*0d60*/  ISETP.NE.AND P0, PT, R17, 0x5, PT ;  /* 0x000000051100780c */ /* 0x000fda0003f05270 */
[----:B------:R-:W-:Y:S05]  /*0d70*/  @P0 BRA `(.L_x_57) ;  /* 0xfffffff400300947 */ /* 0x000fea000383ffff */
[----:B------:R1:W-:Y:S01]  /*0d80*/  STG.E.64 desc[UR4][R6.64+0x8], R4 ;  /* 0x0000080406007986 */ /* 0x0003e2000c101b04 */
[----:B------:R-:W-:Y:S01]  /*0d90*/  VIADD R14, R14, 0x1 ;  /* 0x000000010e0e7836 */ /* 0x000fe20000000000 */
[----:B------:R-:W-:Y:S02]  /*0da0*/  LOP3.LUT R11, R0, 0x3, RZ, 0xc0, !PT ;  /* 0x00000003000b7812 */ /* 0x000fe400078ec0ff */
[----:B------:R1:W-:Y:S02]  /*0db0*/  STG.E.64 desc[UR4][R6.64+0x10], R2 ;  /* 0x0000100206007986 */ /* 0x0003e4000c101b04 */
[----:B------:R-:W-:Y:S02]  /*0dc0*/  ISETP.GE.U32.AND P0, PT, R14, R11, PT ;  /* 0x0000000b0e00720c */ /* 0x000fe40003f06070 */
[----:B------:R1:W-:Y:S11]  /*0dd0*/  STG.E desc[UR4][R6.64+0x4], R15 ;  /* 0x0000040f06007986 */ /* 0x0003f6000c101904 */
[----:B------:R-:W-:Y:S05]  /*0de0*/  @!P0 BRA `(.L_x_58) ;  /* 0xfffffff400048947 */ /* 0x000fea000383ffff */
.L_x_55:
[----:B------:R-:W-:Y:S05]  /*0df0*/  BSYNC.RECONVERGENT B1 ;  /* 0x0000000000017941 */ /* 0x000fea0003800200 */
.L_x_54:
[----:B------:R-:W-:Y:S01]  /*0e00*/  ISETP.GT.U32.AND P0, PT, R0, 0x3, PT ;  /* 0x000000030000780c */ /* 0x000fe20003f04070 */
[----:B------:R-:W-:Y:S01]  /*0e10*/  VIADD R12, R12, 0x1 ;  /* 0x000000010c0c7836 */ /* 0x000fe20000000000 */
[--C-:B------:R-:W-:Y:S02]  /*0e20*/  SHF.R.U64 R0, R0, 0x2, R13.reuse ;  /* 0x0000000200007819 */ /* 0x100fe4000000120d */
[----:B------:R-:W-:Y:S02]  /*0e30*/  ISETP.GT.U32.AND.EX P0, PT, R13, RZ, PT, P0 ;  /* 0x000000ff0d00720c */ /* 0x000fe40003f04100 */
[----:B------:R-:W-:-:S11]  /*0e40*/  SHF.R.U32.HI R13, RZ, 0x2, R13 ;  /* 0x00000002ff0d7819 */ /* 0x000fd6000001160d */
[----:B------:R-:W-:Y:S05]  /*0e50*/  @P0 BRA `(.L_x_59) ;  /* 0xfffffff000c80947 */ /* 0x000fea000383ffff */
.L_x_53:
[----:B------:R-:W-:Y:S05]  /*0e60*/  BSYNC.RECONVERGENT B0 ;  /* 0x0000000000007941 */ /* 0x000fea0003800200 */
.L_x_52:
[----:B------:R-:W-:Y:S04]  /*0e70*/  STG.E.64 desc[UR4][R6.64+0x18], RZ ;  /* 0x000018ff06007986 */ /* 0x000fe8000c101b04 */
[----:B------:R-:W-:Y:S04]  /*0e80*/  STG.E desc[UR4][R6.64+0x20], RZ ;  /* 0x000020ff06007986 */ /* 0x000fe8000c101904 */
[----:B------:R-:W-:Y:S01]  /*0e90*/  STG.E.64 desc[UR4][R6.64+0x28], RZ ;  /* 0x000028ff06007986 */ /* 0x000fe2000c101b04 */
[----:B------:R-:W-:Y:S05]  /*0ea0*/  EXIT ;  /* 0x000000000000794d */ /* 0x000fea0003800000 */
.L_x_60:
        /* <DEDUP_REMOVED lines=13> */
.L_x_63:


//--------------------- .nv.global.init           --------------------------
	.section	.nv.global.init,"aw",@progbits
	.align	4
.nv.global.init:
	.type		mrg32k3aM1SubSeq,@object
	.size		mrg32k3aM1SubSeq,(mrg32k3aM2SubSeq - mrg32k3aM1SubSeq)
mrg32k3aM1SubSeq:
        /*0000*/ 	.byte	0x0b, 0xcc, 0xee, 0x04, 0x73, 0x29, 0x8b, 0x6f, 0xf6, 0x53, 0x03, 0xf6, 0x23, 0xf6, 0xea, 0xda
        /* <DEDUP_REMOVED lines=125> */
	.type		mrg32k3aM2SubSeq,@object
	.size		mrg32k3aM2SubSeq,(mrg32k3aM1 - mrg32k3aM2SubSeq)
mrg32k3aM2SubSeq:
        /* <DEDUP_REMOVED lines=126> */
	.type		mrg32k3aM1,@object
	.size		mrg32k3aM1,(mrg32k3aM1Seq - mrg32k3aM1)
mrg32k3aM1:
        /* <DEDUP_REMOVED lines=144> */
	.type		mrg32k3aM1Seq,@object
	.size		mrg32k3aM1Seq,(mrg32k3aM2 - mrg32k3aM1Seq)
mrg32k3aM1Seq:
        /* <DEDUP_REMOVED lines=144> */
	.type		mrg32k3aM2,@object
	.size		mrg32k3aM2,(mrg32k3aM2Seq - mrg32k3aM2)
mrg32k3aM2:
        /* <DEDUP_REMOVED lines=144> */
	.type		mrg32k3aM2Seq,@object
	.size		mrg32k3aM2Seq,(precalc_xorwow_matrix - mrg32k3aM2Seq)
mrg32k3aM2Seq:
        /* <DEDUP_REMOVED lines=144> */
	.type		precalc_xorwow_matrix,@object
	.size		precalc_xorwow_matrix,(precalc_xorwow_offset_matrix - precalc_xorwow_matrix)
precalc_xorwow_matrix:
        /* <DEDUP_REMOVED lines=6400> */
	.type		precalc_xorwow_offset_matrix,@object
	.size		precalc_xorwow_offset_matrix,(.L_1 - precalc_xorwow_offset_matrix)
precalc_xorwow_offset_matrix:
        /* <DEDUP_REMOVED lines=6400> */
.L_1:


//--------------------- .nv.shared.reserved.0     --------------------------
	.section	.nv.shared.reserved.0,"aw",@nobits
	.weak		__nv_reservedSMEM_offset_0_alias
	.size		__nv_reservedSMEM_offset_0_alias, 0, 64
	.other		__nv_reservedSMEM_offset_0_alias,@"STO_CUDA_RESERVED_SHARED STV_DEFAULT"
__nv_reservedSMEM_offset_0_alias:
	.zero		0
	.zero		64


//--------------------- .nv.constant0._Z11scatterStepPfS_iP17curandStateXORWOW --------------------------
	.section	.nv.constant0._Z11scatterStepPfS_iP17curandStateXORWOW,"a",@progbits
	.sectionflags	@""
	.align	4
.nv.constant0._Z11scatterStepPfS_iP17curandStateXORWOW:
	.zero		928


//--------------------- .nv.constant0._Z7initRNGP17curandStateXORWOWj --------------------------
	.section	.nv.constant0._Z7initRNGP17curandStateXORWOWj,"a",@progbits
	.sectionflags	@""
	.align	4
.nv.constant0._Z7initRNGP17curandStateXORWOWj:
	.zero		908


//--------------------- SYMBOLS --------------------------

	.type		.nv.reservedSmem.offset0,@object
	.size		.nv.reservedSmem.offset0,0x4
